//
// Generated by NVIDIA NVVM Compiler
//
// Compiler Build ID: CL-36424714
// Cuda compilation tools, release 13.0, V13.0.88
// Based on NVVM 20.0.0
//

.version 9.0
.target sm_100
.address_size 64

	// .globl	_Z10rayTracingPA1001_d6VectorS1_ddii
.extern .func  (.param .b32 func_retval0) vprintf
(
	.param .b64 vprintf_param_0,
	.param .b64 vprintf_param_1
)
;
.func  (.param .align 16 .b8 func_retval0[16]) __internal_trig_reduction_slowpathd
(
	.param .b64 __internal_trig_reduction_slowpathd_param_0
)
;
.global .align 4 .b8 precalc_xorwow_matrix[102400];
.global .align 4 .b8 precalc_xorwow_offset_matrix[102400];
.global .align 4 .b8 mrg32k3aM1[2304];
.global .align 4 .b8 mrg32k3aM2[2304];
.global .align 4 .b8 mrg32k3aM1SubSeq[2016];
.global .align 4 .b8 mrg32k3aM2SubSeq[2016];
.global .align 4 .b8 mrg32k3aM1Seq[2304];
.global .align 4 .b8 mrg32k3aM2Seq[2304];
.const .align 8 .b8 __cr_lgamma_table[72];
.global .align 1 .b8 $str[5] = {37, 108, 100, 10};
.global .align 8 .b8 __cudart_i2opi_d[144] = {8, 93, 141, 31, 177, 95, 251, 107, 234, 146, 82, 138, 247, 57, 7, 61, 123, 241, 229, 235, 199, 186, 39, 117, 45, 234, 95, 158, 102, 63, 70, 79, 183, 9, 203, 39, 207, 126, 54, 109, 31, 109, 10, 90, 139, 17, 47, 239, 15, 152, 5, 222, 255, 151, 248, 31, 59, 40, 249, 189, 139, 95, 132, 156, 244, 57, 83, 131, 57, 214, 145, 57, 65, 126, 95, 180, 38, 112, 156, 233, 132, 68, 187, 46, 245, 53, 130, 232, 62, 167, 41, 177, 28, 235, 29, 254, 28, 146, 209, 9, 234, 46, 73, 6, 224, 210, 77, 66, 58, 110, 36, 183, 97, 197, 187, 222, 171, 99, 81, 254, 65, 144, 67, 60, 153, 149, 98, 219, 192, 221, 52, 245, 209, 87, 39, 252, 41, 21, 68, 78, 110, 131, 249, 162};
.global .align 16 .b8 __cudart_sin_cos_coeffs[128] = {70, 210, 176, 44, 241, 229, 90, 190, 146, 227, 172, 105, 227, 29, 199, 62, 161, 98, 219, 25, 160, 1, 42, 191, 24, 8, 17, 17, 17, 17, 129, 63, 84, 85, 85, 85, 85, 85, 197, 191, 0, 0, 0, 0, 0, 0, 0, 0, 0, 0, 0, 0, 0, 0, 0, 0, 100, 129, 253, 32, 131, 255, 168, 189, 40, 133, 239, 193, 167, 238, 33, 62, 217, 230, 6, 142, 79, 126, 146, 190, 233, 188, 221, 25, 160, 1, 250, 62, 71, 93, 193, 22, 108, 193, 86, 191, 81, 85, 85, 85, 85, 85, 165, 63, 0, 0, 0, 0, 0, 0, 224, 191, 0, 0, 0, 0, 0, 0, 240, 63};

.visible .entry _Z10rayTracingPA1001_d6VectorS1_ddii(
	.param .u64 .ptr .align 1 _Z10rayTracingPA1001_d6VectorS1_ddii_param_0,
	.param .align 8 .b8 _Z10rayTracingPA1001_d6VectorS1_ddii_param_1[24],
	.param .align 8 .b8 _Z10rayTracingPA1001_d6VectorS1_ddii_param_2[24],
	.param .f64 _Z10rayTracingPA1001_d6VectorS1_ddii_param_3,
	.param .f64 _Z10rayTracingPA1001_d6VectorS1_ddii_param_4,
	.param .u32 _Z10rayTracingPA1001_d6VectorS1_ddii_param_5,
	.param .u32 _Z10rayTracingPA1001_d6VectorS1_ddii_param_6
)
{
	.local .align 8 .b8 	__local_depot0[56];
	.reg .b64 	%SP;
	.reg .b64 	%SPL;
	.reg .pred 	%p<74>;
	.reg .b32 	%r<1217>;
	.reg .b32 	%f<6>;
	.reg .b64 	%rd<52>;
	.reg .b64 	%fd<111>;

	mov.u64 	%SPL, __local_depot0;
	cvta.local.u64 	%SP, %SPL;
	ld.param.f64 	%fd24, [_Z10rayTracingPA1001_d6VectorS1_ddii_param_2+16];
	ld.param.f64 	%fd23, [_Z10rayTracingPA1001_d6VectorS1_ddii_param_2+8];
	ld.param.f64 	%fd22, [_Z10rayTracingPA1001_d6VectorS1_ddii_param_2];
	ld.param.f64 	%fd21, [_Z10rayTracingPA1001_d6VectorS1_ddii_param_1+16];
	ld.param.f64 	%fd20, [_Z10rayTracingPA1001_d6VectorS1_ddii_param_1+8];
	ld.param.f64 	%fd19, [_Z10rayTracingPA1001_d6VectorS1_ddii_param_1];
	ld.param.u64 	%rd19, [_Z10rayTracingPA1001_d6VectorS1_ddii_param_0];
	ld.param.f64 	%fd25, [_Z10rayTracingPA1001_d6VectorS1_ddii_param_3];
	ld.param.f64 	%fd26, [_Z10rayTracingPA1001_d6VectorS1_ddii_param_4];
	ld.param.u32 	%r538, [_Z10rayTracingPA1001_d6VectorS1_ddii_param_5];
	ld.param.u32 	%r539, [_Z10rayTracingPA1001_d6VectorS1_ddii_param_6];
	add.u64 	%rd1, %SPL, 0;
	mov.u32 	%r540, %ctaid.x;
	mov.u32 	%r541, %ntid.x;
	mov.u32 	%r542, %tid.x;
	mad.lo.s32 	%r1, %r540, %r541, %r542;
	mov.b32 	%r543, 1593684748;
	mov.b32 	%r544, 832094735;
	st.local.v2.u32 	[%rd1], {%r544, %r543};
	mov.b32 	%r545, -123459836;
	mov.b32 	%r546, 1111207954;
	st.local.v2.u32 	[%rd1+8], {%r546, %r545};
	mov.b32 	%r547, 1476011280;
	mov.b32 	%r548, -589760388;
	st.local.v2.u32 	[%rd1+16], {%r548, %r547};
	setp.eq.s32 	%p1, %r1, 0;
	@%p1 bra 	$L__BB0_115;
	cvt.s64.s32 	%rd46, %r1;
	mov.b32 	%r938, 0;
$L__BB0_2:
	mov.u64 	%rd3, %rd46;
	and.b64  	%rd4, %rd3, 3;
	setp.eq.s64 	%p2, %rd4, 0;
	@%p2 bra 	$L__BB0_114;
	mul.wide.u32 	%rd21, %r938, 3200;
	mov.u64 	%rd22, precalc_xorwow_matrix;
	add.s64 	%rd5, %rd22, %rd21;
	mov.b32 	%r951, 0;
	mov.u32 	%r952, %r951;
	mov.u32 	%r953, %r951;
	mov.u32 	%r954, %r951;
	mov.u32 	%r955, %r951;
	mov.u32 	%r944, %r951;
$L__BB0_4:
	mul.wide.u32 	%rd23, %r944, 4;
	add.s64 	%rd24, %rd1, %rd23;
	ld.local.u32 	%r9, [%rd24+4];
	shl.b32 	%r10, %r944, 5;
	mov.b32 	%r950, 0;
$L__BB0_5:
	.pragma "nounroll";
	shr.u32 	%r552, %r9, %r950;
	and.b32  	%r553, %r552, 1;
	setp.eq.b32 	%p3, %r553, 1;
	not.pred 	%p4, %p3;
	add.s32 	%r554, %r10, %r950;
	mul.lo.s32 	%r555, %r554, 5;
	mul.wide.u32 	%rd25, %r555, 4;
	add.s64 	%rd6, %rd5, %rd25;
	@%p4 bra 	$L__BB0_7;
	ld.global.u32 	%r556, [%rd6];
	xor.b32  	%r955, %r955, %r556;
	ld.global.u32 	%r557, [%rd6+4];
	xor.b32  	%r954, %r954, %r557;
	ld.global.u32 	%r558, [%rd6+8];
	xor.b32  	%r953, %r953, %r558;
	ld.global.u32 	%r559, [%rd6+12];
	xor.b32  	%r952, %r952, %r559;
	ld.global.u32 	%r560, [%rd6+16];
	xor.b32  	%r951, %r951, %r560;
$L__BB0_7:
	and.b32  	%r562, %r552, 2;
	setp.eq.s32 	%p5, %r562, 0;
	@%p5 bra 	$L__BB0_9;
	ld.global.u32 	%r563, [%rd6+20];
	xor.b32  	%r955, %r955, %r563;
	ld.global.u32 	%r564, [%rd6+24];
	xor.b32  	%r954, %r954, %r564;
	ld.global.u32 	%r565, [%rd6+28];
	xor.b32  	%r953, %r953, %r565;
	ld.global.u32 	%r566, [%rd6+32];
	xor.b32  	%r952, %r952, %r566;
	ld.global.u32 	%r567, [%rd6+36];
	xor.b32  	%r951, %r951, %r567;
$L__BB0_9:
	and.b32  	%r569, %r552, 4;
	setp.eq.s32 	%p6, %r569, 0;
	@%p6 bra 	$L__BB0_11;
	ld.global.u32 	%r570, [%rd6+40];
	xor.b32  	%r955, %r955, %r570;
	ld.global.u32 	%r571, [%rd6+44];
	xor.b32  	%r954, %r954, %r571;
	ld.global.u32 	%r572, [%rd6+48];
	xor.b32  	%r953, %r953, %r572;
	ld.global.u32 	%r573, [%rd6+52];
	xor.b32  	%r952, %r952, %r573;
	ld.global.u32 	%r574, [%rd6+56];
	xor.b32  	%r951, %r951, %r574;
$L__BB0_11:
	and.b32  	%r576, %r552, 8;
	setp.eq.s32 	%p7, %r576, 0;
	@%p7 bra 	$L__BB0_13;
	ld.global.u32 	%r577, [%rd6+60];
	xor.b32  	%r955, %r955, %r577;
	ld.global.u32 	%r578, [%rd6+64];
	xor.b32  	%r954, %r954, %r578;
	ld.global.u32 	%r579, [%rd6+68];
	xor.b32  	%r953, %r953, %r579;
	ld.global.u32 	%r580, [%rd6+72];
	xor.b32  	%r952, %r952, %r580;
	ld.global.u32 	%r581, [%rd6+76];
	xor.b32  	%r951, %r951, %r581;
$L__BB0_13:
	and.b32  	%r583, %r552, 16;
	setp.eq.s32 	%p8, %r583, 0;
	@%p8 bra 	$L__BB0_15;
	ld.global.u32 	%r584, [%rd6+80];
	xor.b32  	%r955, %r955, %r584;
	ld.global.u32 	%r585, [%rd6+84];
	xor.b32  	%r954, %r954, %r585;
	ld.global.u32 	%r586, [%rd6+88];
	xor.b32  	%r953, %r953, %r586;
	ld.global.u32 	%r587, [%rd6+92];
	xor.b32  	%r952, %r952, %r587;
	ld.global.u32 	%r588, [%rd6+96];
	xor.b32  	%r951, %r951, %r588;
$L__BB0_15:
	and.b32  	%r590, %r552, 32;
	setp.eq.s32 	%p9, %r590, 0;
	@%p9 bra 	$L__BB0_17;
	ld.global.u32 	%r591, [%rd6+100];
	xor.b32  	%r955, %r955, %r591;
	ld.global.u32 	%r592, [%rd6+104];
	xor.b32  	%r954, %r954, %r592;
	ld.global.u32 	%r593, [%rd6+108];
	xor.b32  	%r953, %r953, %r593;
	ld.global.u32 	%r594, [%rd6+112];
	xor.b32  	%r952, %r952, %r594;
	ld.global.u32 	%r595, [%rd6+116];
	xor.b32  	%r951, %r951, %r595;
$L__BB0_17:
	and.b32  	%r597, %r552, 64;
	setp.eq.s32 	%p10, %r597, 0;
	@%p10 bra 	$L__BB0_19;
	ld.global.u32 	%r598, [%rd6+120];
	xor.b32  	%r955, %r955, %r598;
	ld.global.u32 	%r599, [%rd6+124];
	xor.b32  	%r954, %r954, %r599;
	ld.global.u32 	%r600, [%rd6+128];
	xor.b32  	%r953, %r953, %r600;
	ld.global.u32 	%r601, [%rd6+132];
	xor.b32  	%r952, %r952, %r601;
	ld.global.u32 	%r602, [%rd6+136];
	xor.b32  	%r951, %r951, %r602;
$L__BB0_19:
	and.b32  	%r604, %r552, 128;
	setp.eq.s32 	%p11, %r604, 0;
	@%p11 bra 	$L__BB0_21;
	ld.global.u32 	%r605, [%rd6+140];
	xor.b32  	%r955, %r955, %r605;
	ld.global.u32 	%r606, [%rd6+144];
	xor.b32  	%r954, %r954, %r606;
	ld.global.u32 	%r607, [%rd6+148];
	xor.b32  	%r953, %r953, %r607;
	ld.global.u32 	%r608, [%rd6+152];
	xor.b32  	%r952, %r952, %r608;
	ld.global.u32 	%r609, [%rd6+156];
	xor.b32  	%r951, %r951, %r609;
$L__BB0_21:
	and.b32  	%r611, %r552, 256;
	setp.eq.s32 	%p12, %r611, 0;
	@%p12 bra 	$L__BB0_23;
	ld.global.u32 	%r612, [%rd6+160];
	xor.b32  	%r955, %r955, %r612;
	ld.global.u32 	%r613, [%rd6+164];
	xor.b32  	%r954, %r954, %r613;
	ld.global.u32 	%r614, [%rd6+168];
	xor.b32  	%r953, %r953, %r614;
	ld.global.u32 	%r615, [%rd6+172];
	xor.b32  	%r952, %r952, %r615;
	ld.global.u32 	%r616, [%rd6+176];
	xor.b32  	%r951, %r951, %r616;
$L__BB0_23:
	and.b32  	%r618, %r552, 512;
	setp.eq.s32 	%p13, %r618, 0;
	@%p13 bra 	$L__BB0_25;
	ld.global.u32 	%r619, [%rd6+180];
	xor.b32  	%r955, %r955, %r619;
	ld.global.u32 	%r620, [%rd6+184];
	xor.b32  	%r954, %r954, %r620;
	ld.global.u32 	%r621, [%rd6+188];
	xor.b32  	%r953, %r953, %r621;
	ld.global.u32 	%r622, [%rd6+192];
	xor.b32  	%r952, %r952, %r622;
	ld.global.u32 	%r623, [%rd6+196];
	xor.b32  	%r951, %r951, %r623;
$L__BB0_25:
	and.b32  	%r625, %r552, 1024;
	setp.eq.s32 	%p14, %r625, 0;
	@%p14 bra 	$L__BB0_27;
	ld.global.u32 	%r626, [%rd6+200];
	xor.b32  	%r955, %r955, %r626;
	ld.global.u32 	%r627, [%rd6+204];
	xor.b32  	%r954, %r954, %r627;
	ld.global.u32 	%r628, [%rd6+208];
	xor.b32  	%r953, %r953, %r628;
	ld.global.u32 	%r629, [%rd6+212];
	xor.b32  	%r952, %r952, %r629;
	ld.global.u32 	%r630, [%rd6+216];
	xor.b32  	%r951, %r951, %r630;
$L__BB0_27:
	and.b32  	%r632, %r552, 2048;
	setp.eq.s32 	%p15, %r632, 0;
	@%p15 bra 	$L__BB0_29;
	ld.global.u32 	%r633, [%rd6+220];
	xor.b32  	%r955, %r955, %r633;
	ld.global.u32 	%r634, [%rd6+224];
	xor.b32  	%r954, %r954, %r634;
	ld.global.u32 	%r635, [%rd6+228];
	xor.b32  	%r953, %r953, %r635;
	ld.global.u32 	%r636, [%rd6+232];
	xor.b32  	%r952, %r952, %r636;
	ld.global.u32 	%r637, [%rd6+236];
	xor.b32  	%r951, %r951, %r637;
$L__BB0_29:
	and.b32  	%r639, %r552, 4096;
	setp.eq.s32 	%p16, %r639, 0;
	@%p16 bra 	$L__BB0_31;
	ld.global.u32 	%r640, [%rd6+240];
	xor.b32  	%r955, %r955, %r640;
	ld.global.u32 	%r641, [%rd6+244];
	xor.b32  	%r954, %r954, %r641;
	ld.global.u32 	%r642, [%rd6+248];
	xor.b32  	%r953, %r953, %r642;
	ld.global.u32 	%r643, [%rd6+252];
	xor.b32  	%r952, %r952, %r643;
	ld.global.u32 	%r644, [%rd6+256];
	xor.b32  	%r951, %r951, %r644;
$L__BB0_31:
	and.b32  	%r646, %r552, 8192;
	setp.eq.s32 	%p17, %r646, 0;
	@%p17 bra 	$L__BB0_33;
	ld.global.u32 	%r647, [%rd6+260];
	xor.b32  	%r955, %r955, %r647;
	ld.global.u32 	%r648, [%rd6+264];
	xor.b32  	%r954, %r954, %r648;
	ld.global.u32 	%r649, [%rd6+268];
	xor.b32  	%r953, %r953, %r649;
	ld.global.u32 	%r650, [%rd6+272];
	xor.b32  	%r952, %r952, %r650;
	ld.global.u32 	%r651, [%rd6+276];
	xor.b32  	%r951, %r951, %r651;
$L__BB0_33:
	and.b32  	%r653, %r552, 16384;
	setp.eq.s32 	%p18, %r653, 0;
	@%p18 bra 	$L__BB0_35;
	ld.global.u32 	%r654, [%rd6+280];
	xor.b32  	%r955, %r955, %r654;
	ld.global.u32 	%r655, [%rd6+284];
	xor.b32  	%r954, %r954, %r655;
	ld.global.u32 	%r656, [%rd6+288];
	xor.b32  	%r953, %r953, %r656;
	ld.global.u32 	%r657, [%rd6+292];
	xor.b32  	%r952, %r952, %r657;
	ld.global.u32 	%r658, [%rd6+296];
	xor.b32  	%r951, %r951, %r658;
$L__BB0_35:
	and.b32  	%r660, %r552, 32768;
	setp.eq.s32 	%p19, %r660, 0;
	@%p19 bra 	$L__BB0_37;
	ld.global.u32 	%r661, [%rd6+300];
	xor.b32  	%r955, %r955, %r661;
	ld.global.u32 	%r662, [%rd6+304];
	xor.b32  	%r954, %r954, %r662;
	ld.global.u32 	%r663, [%rd6+308];
	xor.b32  	%r953, %r953, %r663;
	ld.global.u32 	%r664, [%rd6+312];
	xor.b32  	%r952, %r952, %r664;
	ld.global.u32 	%r665, [%rd6+316];
	xor.b32  	%r951, %r951, %r665;
$L__BB0_37:
	add.s32 	%r950, %r950, 16;
	setp.ne.s32 	%p20, %r950, 32;
	@%p20 bra 	$L__BB0_5;
	mad.lo.s32 	%r666, %r944, -31, %r10;
	add.s32 	%r944, %r666, 1;
	setp.ne.s32 	%p21, %r944, 5;
	@%p21 bra 	$L__BB0_4;
	st.local.u32 	[%rd1+4], %r955;
	st.local.v2.u32 	[%rd1+8], {%r954, %r953};
	st.local.v2.u32 	[%rd1+16], {%r952, %r951};
	setp.eq.s64 	%p22, %rd4, 1;
	@%p22 bra 	$L__BB0_114;
	mov.b32 	%r1043, 0;
	mov.u32 	%r1044, %r1043;
	mov.u32 	%r1045, %r1043;
	mov.u32 	%r1046, %r1043;
	mov.u32 	%r1047, %r1043;
	mov.u32 	%r1036, %r1043;
$L__BB0_41:
	mul.wide.u32 	%rd26, %r1036, 4;
	add.s64 	%rd27, %rd1, %rd26;
	ld.local.u32 	%r185, [%rd27+4];
	shl.b32 	%r186, %r1036, 5;
	mov.b32 	%r1042, 0;
$L__BB0_42:
	.pragma "nounroll";
	shr.u32 	%r669, %r185, %r1042;
	and.b32  	%r670, %r669, 1;
	setp.eq.b32 	%p23, %r670, 1;
	not.pred 	%p24, %p23;
	add.s32 	%r671, %r186, %r1042;
	mul.lo.s32 	%r672, %r671, 5;
	mul.wide.u32 	%rd28, %r672, 4;
	add.s64 	%rd7, %rd5, %rd28;
	@%p24 bra 	$L__BB0_44;
	ld.global.u32 	%r673, [%rd7];
	xor.b32  	%r1047, %r1047, %r673;
	ld.global.u32 	%r674, [%rd7+4];
	xor.b32  	%r1046, %r1046, %r674;
	ld.global.u32 	%r675, [%rd7+8];
	xor.b32  	%r1045, %r1045, %r675;
	ld.global.u32 	%r676, [%rd7+12];
	xor.b32  	%r1044, %r1044, %r676;
	ld.global.u32 	%r677, [%rd7+16];
	xor.b32  	%r1043, %r1043, %r677;
$L__BB0_44:
	and.b32  	%r679, %r669, 2;
	setp.eq.s32 	%p25, %r679, 0;
	@%p25 bra 	$L__BB0_46;
	ld.global.u32 	%r680, [%rd7+20];
	xor.b32  	%r1047, %r1047, %r680;
	ld.global.u32 	%r681, [%rd7+24];
	xor.b32  	%r1046, %r1046, %r681;
	ld.global.u32 	%r682, [%rd7+28];
	xor.b32  	%r1045, %r1045, %r682;
	ld.global.u32 	%r683, [%rd7+32];
	xor.b32  	%r1044, %r1044, %r683;
	ld.global.u32 	%r684, [%rd7+36];
	xor.b32  	%r1043, %r1043, %r684;
$L__BB0_46:
	and.b32  	%r686, %r669, 4;
	setp.eq.s32 	%p26, %r686, 0;
	@%p26 bra 	$L__BB0_48;
	ld.global.u32 	%r687, [%rd7+40];
	xor.b32  	%r1047, %r1047, %r687;
	ld.global.u32 	%r688, [%rd7+44];
	xor.b32  	%r1046, %r1046, %r688;
	ld.global.u32 	%r689, [%rd7+48];
	xor.b32  	%r1045, %r1045, %r689;
	ld.global.u32 	%r690, [%rd7+52];
	xor.b32  	%r1044, %r1044, %r690;
	ld.global.u32 	%r691, [%rd7+56];
	xor.b32  	%r1043, %r1043, %r691;
$L__BB0_48:
	and.b32  	%r693, %r669, 8;
	setp.eq.s32 	%p27, %r693, 0;
	@%p27 bra 	$L__BB0_50;
	ld.global.u32 	%r694, [%rd7+60];
	xor.b32  	%r1047, %r1047, %r694;
	ld.global.u32 	%r695, [%rd7+64];
	xor.b32  	%r1046, %r1046, %r695;
	ld.global.u32 	%r696, [%rd7+68];
	xor.b32  	%r1045, %r1045, %r696;
	ld.global.u32 	%r697, [%rd7+72];
	xor.b32  	%r1044, %r1044, %r697;
	ld.global.u32 	%r698, [%rd7+76];
	xor.b32  	%r1043, %r1043, %r698;
$L__BB0_50:
	and.b32  	%r700, %r669, 16;
	setp.eq.s32 	%p28, %r700, 0;
	@%p28 bra 	$L__BB0_52;
	ld.global.u32 	%r701, [%rd7+80];
	xor.b32  	%r1047, %r1047, %r701;
	ld.global.u32 	%r702, [%rd7+84];
	xor.b32  	%r1046, %r1046, %r702;
	ld.global.u32 	%r703, [%rd7+88];
	xor.b32  	%r1045, %r1045, %r703;
	ld.global.u32 	%r704, [%rd7+92];
	xor.b32  	%r1044, %r1044, %r704;
	ld.global.u32 	%r705, [%rd7+96];
	xor.b32  	%r1043, %r1043, %r705;
$L__BB0_52:
	and.b32  	%r707, %r669, 32;
	setp.eq.s32 	%p29, %r707, 0;
	@%p29 bra 	$L__BB0_54;
	ld.global.u32 	%r708, [%rd7+100];
	xor.b32  	%r1047, %r1047, %r708;
	ld.global.u32 	%r709, [%rd7+104];
	xor.b32  	%r1046, %r1046, %r709;
	ld.global.u32 	%r710, [%rd7+108];
	xor.b32  	%r1045, %r1045, %r710;
	ld.global.u32 	%r711, [%rd7+112];
	xor.b32  	%r1044, %r1044, %r711;
	ld.global.u32 	%r712, [%rd7+116];
	xor.b32  	%r1043, %r1043, %r712;
$L__BB0_54:
	and.b32  	%r714, %r669, 64;
	setp.eq.s32 	%p30, %r714, 0;
	@%p30 bra 	$L__BB0_56;
	ld.global.u32 	%r715, [%rd7+120];
	xor.b32  	%r1047, %r1047, %r715;
	ld.global.u32 	%r716, [%rd7+124];
	xor.b32  	%r1046, %r1046, %r716;
	ld.global.u32 	%r717, [%rd7+128];
	xor.b32  	%r1045, %r1045, %r717;
	ld.global.u32 	%r718, [%rd7+132];
	xor.b32  	%r1044, %r1044, %r718;
	ld.global.u32 	%r719, [%rd7+136];
	xor.b32  	%r1043, %r1043, %r719;
$L__BB0_56:
	and.b32  	%r721, %r669, 128;
	setp.eq.s32 	%p31, %r721, 0;
	@%p31 bra 	$L__BB0_58;
	ld.global.u32 	%r722, [%rd7+140];
	xor.b32  	%r1047, %r1047, %r722;
	ld.global.u32 	%r723, [%rd7+144];
	xor.b32  	%r1046, %r1046, %r723;
	ld.global.u32 	%r724, [%rd7+148];
	xor.b32  	%r1045, %r1045, %r724;
	ld.global.u32 	%r725, [%rd7+152];
	xor.b32  	%r1044, %r1044, %r725;
	ld.global.u32 	%r726, [%rd7+156];
	xor.b32  	%r1043, %r1043, %r726;
$L__BB0_58:
	and.b32  	%r728, %r669, 256;
	setp.eq.s32 	%p32, %r728, 0;
	@%p32 bra 	$L__BB0_60;
	ld.global.u32 	%r729, [%rd7+160];
	xor.b32  	%r1047, %r1047, %r729;
	ld.global.u32 	%r730, [%rd7+164];
	xor.b32  	%r1046, %r1046, %r730;
	ld.global.u32 	%r731, [%rd7+168];
	xor.b32  	%r1045, %r1045, %r731;
	ld.global.u32 	%r732, [%rd7+172];
	xor.b32  	%r1044, %r1044, %r732;
	ld.global.u32 	%r733, [%rd7+176];
	xor.b32  	%r1043, %r1043, %r733;
$L__BB0_60:
	and.b32  	%r735, %r669, 512;
	setp.eq.s32 	%p33, %r735, 0;
	@%p33 bra 	$L__BB0_62;
	ld.global.u32 	%r736, [%rd7+180];
	xor.b32  	%r1047, %r1047, %r736;
	ld.global.u32 	%r737, [%rd7+184];
	xor.b32  	%r1046, %r1046, %r737;
	ld.global.u32 	%r738, [%rd7+188];
	xor.b32  	%r1045, %r1045, %r738;
	ld.global.u32 	%r739, [%rd7+192];
	xor.b32  	%r1044, %r1044, %r739;
	ld.global.u32 	%r740, [%rd7+196];
	xor.b32  	%r1043, %r1043, %r740;
$L__BB0_62:
	and.b32  	%r742, %r669, 1024;
	setp.eq.s32 	%p34, %r742, 0;
	@%p34 bra 	$L__BB0_64;
	ld.global.u32 	%r743, [%rd7+200];
	xor.b32  	%r1047, %r1047, %r743;
	ld.global.u32 	%r744, [%rd7+204];
	xor.b32  	%r1046, %r1046, %r744;
	ld.global.u32 	%r745, [%rd7+208];
	xor.b32  	%r1045, %r1045, %r745;
	ld.global.u32 	%r746, [%rd7+212];
	xor.b32  	%r1044, %r1044, %r746;
	ld.global.u32 	%r747, [%rd7+216];
	xor.b32  	%r1043, %r1043, %r747;
$L__BB0_64:
	and.b32  	%r749, %r669, 2048;
	setp.eq.s32 	%p35, %r749, 0;
	@%p35 bra 	$L__BB0_66;
	ld.global.u32 	%r750, [%rd7+220];
	xor.b32  	%r1047, %r1047, %r750;
	ld.global.u32 	%r751, [%rd7+224];
	xor.b32  	%r1046, %r1046, %r751;
	ld.global.u32 	%r752, [%rd7+228];
	xor.b32  	%r1045, %r1045, %r752;
	ld.global.u32 	%r753, [%rd7+232];
	xor.b32  	%r1044, %r1044, %r753;
	ld.global.u32 	%r754, [%rd7+236];
	xor.b32  	%r1043, %r1043, %r754;
$L__BB0_66:
	and.b32  	%r756, %r669, 4096;
	setp.eq.s32 	%p36, %r756, 0;
	@%p36 bra 	$L__BB0_68;
	ld.global.u32 	%r757, [%rd7+240];
	xor.b32  	%r1047, %r1047, %r757;
	ld.global.u32 	%r758, [%rd7+244];
	xor.b32  	%r1046, %r1046, %r758;
	ld.global.u32 	%r759, [%rd7+248];
	xor.b32  	%r1045, %r1045, %r759;
	ld.global.u32 	%r760, [%rd7+252];
	xor.b32  	%r1044, %r1044, %r760;
	ld.global.u32 	%r761, [%rd7+256];
	xor.b32  	%r1043, %r1043, %r761;
$L__BB0_68:
	and.b32  	%r763, %r669, 8192;
	setp.eq.s32 	%p37, %r763, 0;
	@%p37 bra 	$L__BB0_70;
	ld.global.u32 	%r764, [%rd7+260];
	xor.b32  	%r1047, %r1047, %r764;
	ld.global.u32 	%r765, [%rd7+264];
	xor.b32  	%r1046, %r1046, %r765;
	ld.global.u32 	%r766, [%rd7+268];
	xor.b32  	%r1045, %r1045, %r766;
	ld.global.u32 	%r767, [%rd7+272];
	xor.b32  	%r1044, %r1044, %r767;
	ld.global.u32 	%r768, [%rd7+276];
	xor.b32  	%r1043, %r1043, %r768;
$L__BB0_70:
	and.b32  	%r770, %r669, 16384;
	setp.eq.s32 	%p38, %r770, 0;
	@%p38 bra 	$L__BB0_72;
	ld.global.u32 	%r771, [%rd7+280];
	xor.b32  	%r1047, %r1047, %r771;
	ld.global.u32 	%r772, [%rd7+284];
	xor.b32  	%r1046, %r1046, %r772;
	ld.global.u32 	%r773, [%rd7+288];
	xor.b32  	%r1045, %r1045, %r773;
	ld.global.u32 	%r774, [%rd7+292];
	xor.b32  	%r1044, %r1044, %r774;
	ld.global.u32 	%r775, [%rd7+296];
	xor.b32  	%r1043, %r1043, %r775;
$L__BB0_72:
	and.b32  	%r777, %r669, 32768;
	setp.eq.s32 	%p39, %r777, 0;
	@%p39 bra 	$L__BB0_74;
	ld.global.u32 	%r778, [%rd7+300];
	xor.b32  	%r1047, %r1047, %r778;
	ld.global.u32 	%r779, [%rd7+304];
	xor.b32  	%r1046, %r1046, %r779;
	ld.global.u32 	%r780, [%rd7+308];
	xor.b32  	%r1045, %r1045, %r780;
	ld.global.u32 	%r781, [%rd7+312];
	xor.b32  	%r1044, %r1044, %r781;
	ld.global.u32 	%r782, [%rd7+316];
	xor.b32  	%r1043, %r1043, %r782;
$L__BB0_74:
	add.s32 	%r1042, %r1042, 16;
	setp.ne.s32 	%p40, %r1042, 32;
	@%p40 bra 	$L__BB0_42;
	mad.lo.s32 	%r783, %r1036, -31, %r186;
	add.s32 	%r1036, %r783, 1;
	setp.ne.s32 	%p41, %r1036, 5;
	@%p41 bra 	$L__BB0_41;
	st.local.u32 	[%rd1+4], %r1047;
	st.local.v2.u32 	[%rd1+8], {%r1046, %r1045};
	st.local.v2.u32 	[%rd1+16], {%r1044, %r1043};
	setp.ne.s64 	%p42, %rd4, 3;
	@%p42 bra 	$L__BB0_114;
	mov.b32 	%r1135, 0;
	mov.u32 	%r1136, %r1135;
	mov.u32 	%r1137, %r1135;
	mov.u32 	%r1138, %r1135;
	mov.u32 	%r1139, %r1135;
	mov.u32 	%r1128, %r1135;
$L__BB0_78:
	mul.wide.u32 	%rd29, %r1128, 4;
	add.s64 	%rd30, %rd1, %rd29;
	ld.local.u32 	%r361, [%rd30+4];
	shl.b32 	%r362, %r1128, 5;
	mov.b32 	%r1134, 0;
$L__BB0_79:
	.pragma "nounroll";
	shr.u32 	%r786, %r361, %r1134;
	and.b32  	%r787, %r786, 1;
	setp.eq.b32 	%p43, %r787, 1;
	not.pred 	%p44, %p43;
	add.s32 	%r788, %r362, %r1134;
	mul.lo.s32 	%r789, %r788, 5;
	mul.wide.u32 	%rd31, %r789, 4;
	add.s64 	%rd8, %rd5, %rd31;
	@%p44 bra 	$L__BB0_81;
	ld.global.u32 	%r790, [%rd8];
	xor.b32  	%r1139, %r1139, %r790;
	ld.global.u32 	%r791, [%rd8+4];
	xor.b32  	%r1138, %r1138, %r791;
	ld.global.u32 	%r792, [%rd8+8];
	xor.b32  	%r1137, %r1137, %r792;
	ld.global.u32 	%r793, [%rd8+12];
	xor.b32  	%r1136, %r1136, %r793;
	ld.global.u32 	%r794, [%rd8+16];
	xor.b32  	%r1135, %r1135, %r794;
$L__BB0_81:
	and.b32  	%r796, %r786, 2;
	setp.eq.s32 	%p45, %r796, 0;
	@%p45 bra 	$L__BB0_83;
	ld.global.u32 	%r797, [%rd8+20];
	xor.b32  	%r1139, %r1139, %r797;
	ld.global.u32 	%r798, [%rd8+24];
	xor.b32  	%r1138, %r1138, %r798;
	ld.global.u32 	%r799, [%rd8+28];
	xor.b32  	%r1137, %r1137, %r799;
	ld.global.u32 	%r800, [%rd8+32];
	xor.b32  	%r1136, %r1136, %r800;
	ld.global.u32 	%r801, [%rd8+36];
	xor.b32  	%r1135, %r1135, %r801;
$L__BB0_83:
	and.b32  	%r803, %r786, 4;
	setp.eq.s32 	%p46, %r803, 0;
	@%p46 bra 	$L__BB0_85;
	ld.global.u32 	%r804, [%rd8+40];
	xor.b32  	%r1139, %r1139, %r804;
	ld.global.u32 	%r805, [%rd8+44];
	xor.b32  	%r1138, %r1138, %r805;
	ld.global.u32 	%r806, [%rd8+48];
	xor.b32  	%r1137, %r1137, %r806;
	ld.global.u32 	%r807, [%rd8+52];
	xor.b32  	%r1136, %r1136, %r807;
	ld.global.u32 	%r808, [%rd8+56];
	xor.b32  	%r1135, %r1135, %r808;
$L__BB0_85:
	and.b32  	%r810, %r786, 8;
	setp.eq.s32 	%p47, %r810, 0;
	@%p47 bra 	$L__BB0_87;
	ld.global.u32 	%r811, [%rd8+60];
	xor.b32  	%r1139, %r1139, %r811;
	ld.global.u32 	%r812, [%rd8+64];
	xor.b32  	%r1138, %r1138, %r812;
	ld.global.u32 	%r813, [%rd8+68];
	xor.b32  	%r1137, %r1137, %r813;
	ld.global.u32 	%r814, [%rd8+72];
	xor.b32  	%r1136, %r1136, %r814;
	ld.global.u32 	%r815, [%rd8+76];
	xor.b32  	%r1135, %r1135, %r815;
$L__BB0_87:
	and.b32  	%r817, %r786, 16;
	setp.eq.s32 	%p48, %r817, 0;
	@%p48 bra 	$L__BB0_89;
	ld.global.u32 	%r818, [%rd8+80];
	xor.b32  	%r1139, %r1139, %r818;
	ld.global.u32 	%r819, [%rd8+84];
	xor.b32  	%r1138, %r1138, %r819;
	ld.global.u32 	%r820, [%rd8+88];
	xor.b32  	%r1137, %r1137, %r820;
	ld.global.u32 	%r821, [%rd8+92];
	xor.b32  	%r1136, %r1136, %r821;
	ld.global.u32 	%r822, [%rd8+96];
	xor.b32  	%r1135, %r1135, %r822;
$L__BB0_89:
	and.b32  	%r824, %r786, 32;
	setp.eq.s32 	%p49, %r824, 0;
	@%p49 bra 	$L__BB0_91;
	ld.global.u32 	%r825, [%rd8+100];
	xor.b32  	%r1139, %r1139, %r825;
	ld.global.u32 	%r826, [%rd8+104];
	xor.b32  	%r1138, %r1138, %r826;
	ld.global.u32 	%r827, [%rd8+108];
	xor.b32  	%r1137, %r1137, %r827;
	ld.global.u32 	%r828, [%rd8+112];
	xor.b32  	%r1136, %r1136, %r828;
	ld.global.u32 	%r829, [%rd8+116];
	xor.b32  	%r1135, %r1135, %r829;
$L__BB0_91:
	and.b32  	%r831, %r786, 64;
	setp.eq.s32 	%p50, %r831, 0;
	@%p50 bra 	$L__BB0_93;
	ld.global.u32 	%r832, [%rd8+120];
	xor.b32  	%r1139, %r1139, %r832;
	ld.global.u32 	%r833, [%rd8+124];
	xor.b32  	%r1138, %r1138, %r833;
	ld.global.u32 	%r834, [%rd8+128];
	xor.b32  	%r1137, %r1137, %r834;
	ld.global.u32 	%r835, [%rd8+132];
	xor.b32  	%r1136, %r1136, %r835;
	ld.global.u32 	%r836, [%rd8+136];
	xor.b32  	%r1135, %r1135, %r836;
$L__BB0_93:
	and.b32  	%r838, %r786, 128;
	setp.eq.s32 	%p51, %r838, 0;
	@%p51 bra 	$L__BB0_95;
	ld.global.u32 	%r839, [%rd8+140];
	xor.b32  	%r1139, %r1139, %r839;
	ld.global.u32 	%r840, [%rd8+144];
	xor.b32  	%r1138, %r1138, %r840;
	ld.global.u32 	%r841, [%rd8+148];
	xor.b32  	%r1137, %r1137, %r841;
	ld.global.u32 	%r842, [%rd8+152];
	xor.b32  	%r1136, %r1136, %r842;
	ld.global.u32 	%r843, [%rd8+156];
	xor.b32  	%r1135, %r1135, %r843;
$L__BB0_95:
	and.b32  	%r845, %r786, 256;
	setp.eq.s32 	%p52, %r845, 0;
	@%p52 bra 	$L__BB0_97;
	ld.global.u32 	%r846, [%rd8+160];
	xor.b32  	%r1139, %r1139, %r846;
	ld.global.u32 	%r847, [%rd8+164];
	xor.b32  	%r1138, %r1138, %r847;
	ld.global.u32 	%r848, [%rd8+168];
	xor.b32  	%r1137, %r1137, %r848;
	ld.global.u32 	%r849, [%rd8+172];
	xor.b32  	%r1136, %r1136, %r849;
	ld.global.u32 	%r850, [%rd8+176];
	xor.b32  	%r1135, %r1135, %r850;
$L__BB0_97:
	and.b32  	%r852, %r786, 512;
	setp.eq.s32 	%p53, %r852, 0;
	@%p53 bra 	$L__BB0_99;
	ld.global.u32 	%r853, [%rd8+180];
	xor.b32  	%r1139, %r1139, %r853;
	ld.global.u32 	%r854, [%rd8+184];
	xor.b32  	%r1138, %r1138, %r854;
	ld.global.u32 	%r855, [%rd8+188];
	xor.b32  	%r1137, %r1137, %r855;
	ld.global.u32 	%r856, [%rd8+192];
	xor.b32  	%r1136, %r1136, %r856;
	ld.global.u32 	%r857, [%rd8+196];
	xor.b32  	%r1135, %r1135, %r857;
$L__BB0_99:
	and.b32  	%r859, %r786, 1024;
	setp.eq.s32 	%p54, %r859, 0;
	@%p54 bra 	$L__BB0_101;
	ld.global.u32 	%r860, [%rd8+200];
	xor.b32  	%r1139, %r1139, %r860;
	ld.global.u32 	%r861, [%rd8+204];
	xor.b32  	%r1138, %r1138, %r861;
	ld.global.u32 	%r862, [%rd8+208];
	xor.b32  	%r1137, %r1137, %r862;
	ld.global.u32 	%r863, [%rd8+212];
	xor.b32  	%r1136, %r1136, %r863;
	ld.global.u32 	%r864, [%rd8+216];
	xor.b32  	%r1135, %r1135, %r864;
$L__BB0_101:
	and.b32  	%r866, %r786, 2048;
	setp.eq.s32 	%p55, %r866, 0;
	@%p55 bra 	$L__BB0_103;
	ld.global.u32 	%r867, [%rd8+220];
	xor.b32  	%r1139, %r1139, %r867;
	ld.global.u32 	%r868, [%rd8+224];
	xor.b32  	%r1138, %r1138, %r868;
	ld.global.u32 	%r869, [%rd8+228];
	xor.b32  	%r1137, %r1137, %r869;
	ld.global.u32 	%r870, [%rd8+232];
	xor.b32  	%r1136, %r1136, %r870;
	ld.global.u32 	%r871, [%rd8+236];
	xor.b32  	%r1135, %r1135, %r871;
$L__BB0_103:
	and.b32  	%r873, %r786, 4096;
	setp.eq.s32 	%p56, %r873, 0;
	@%p56 bra 	$L__BB0_105;
	ld.global.u32 	%r874, [%rd8+240];
	xor.b32  	%r1139, %r1139, %r874;
	ld.global.u32 	%r875, [%rd8+244];
	xor.b32  	%r1138, %r1138, %r875;
	ld.global.u32 	%r876, [%rd8+248];
	xor.b32  	%r1137, %r1137, %r876;
	ld.global.u32 	%r877, [%rd8+252];
	xor.b32  	%r1136, %r1136, %r877;
	ld.global.u32 	%r878, [%rd8+256];
	xor.b32  	%r1135, %r1135, %r878;
$L__BB0_105:
	and.b32  	%r880, %r786, 8192;
	setp.eq.s32 	%p57, %r880, 0;
	@%p57 bra 	$L__BB0_107;
	ld.global.u32 	%r881, [%rd8+260];
	xor.b32  	%r1139, %r1139, %r881;
	ld.global.u32 	%r882, [%rd8+264];
	xor.b32  	%r1138, %r1138, %r882;
	ld.global.u32 	%r883, [%rd8+268];
	xor.b32  	%r1137, %r1137, %r883;
	ld.global.u32 	%r884, [%rd8+272];
	xor.b32  	%r1136, %r1136, %r884;
	ld.global.u32 	%r885, [%rd8+276];
	xor.b32  	%r1135, %r1135, %r885;
$L__BB0_107:
	and.b32  	%r887, %r786, 16384;
	setp.eq.s32 	%p58, %r887, 0;
	@%p58 bra 	$L__BB0_109;
	ld.global.u32 	%r888, [%rd8+280];
	xor.b32  	%r1139, %r1139, %r888;
	ld.global.u32 	%r889, [%rd8+284];
	xor.b32  	%r1138, %r1138, %r889;
	ld.global.u32 	%r890, [%rd8+288];
	xor.b32  	%r1137, %r1137, %r890;
	ld.global.u32 	%r891, [%rd8+292];
	xor.b32  	%r1136, %r1136, %r891;
	ld.global.u32 	%r892, [%rd8+296];
	xor.b32  	%r1135, %r1135, %r892;
$L__BB0_109:
	and.b32  	%r894, %r786, 32768;
	setp.eq.s32 	%p59, %r894, 0;
	@%p59 bra 	$L__BB0_111;
	ld.global.u32 	%r895, [%rd8+300];
	xor.b32  	%r1139, %r1139, %r895;
	ld.global.u32 	%r896, [%rd8+304];
	xor.b32  	%r1138, %r1138, %r896;
	ld.global.u32 	%r897, [%rd8+308];
	xor.b32  	%r1137, %r1137, %r897;
	ld.global.u32 	%r898, [%rd8+312];
	xor.b32  	%r1136, %r1136, %r898;
	ld.global.u32 	%r899, [%rd8+316];
	xor.b32  	%r1135, %r1135, %r899;
$L__BB0_111:
	add.s32 	%r1134, %r1134, 16;
	setp.ne.s32 	%p60, %r1134, 32;
	@%p60 bra 	$L__BB0_79;
	mad.lo.s32 	%r900, %r1128, -31, %r362;
	add.s32 	%r1128, %r900, 1;
	setp.ne.s32 	%p61, %r1128, 5;
	@%p61 bra 	$L__BB0_78;
	st.local.u32 	[%rd1+4], %r1139;
	st.local.v2.u32 	[%rd1+8], {%r1138, %r1137};
	st.local.v2.u32 	[%rd1+16], {%r1136, %r1135};
$L__BB0_114:
	shr.u64 	%rd46, %rd3, 2;
	add.s32 	%r938, %r938, 1;
	setp.gt.u64 	%p62, %rd3, 3;
	@%p62 bra 	$L__BB0_2;
$L__BB0_115:
	mov.b32 	%r901, 0;
	st.local.v2.u32 	[%rd1+24], {%r901, %r901};
	st.local.u32 	[%rd1+32], %r901;
	mov.b64 	%rd50, 0;
	st.local.u64 	[%rd1+40], %rd50;
	mul.lo.s32 	%r902, %r539, %r538;
	div.s32 	%r532, 1000000000, %r902;
	setp.lt.s32 	%p63, %r532, 1;
	mov.u64 	%rd47, %rd50;
	@%p63 bra 	$L__BB0_125;
	mul.f64 	%fd4, %fd25, %fd25;
	mul.f64 	%fd27, %fd20, %fd20;
	fma.rn.f64 	%fd28, %fd19, %fd19, %fd27;
	fma.rn.f64 	%fd5, %fd21, %fd21, %fd28;
	cvta.to.global.u64 	%rd10, %rd19;
	cvt.s64.s32 	%rd11, %r532;
	mov.b64 	%rd47, 0;
	mov.u64 	%rd50, %rd47;
$L__BB0_117:
	mov.f64 	%fd29, 0d0000000000000000;
	mov.f64 	%fd30, 0d7FF0000000000000;
	mul.rn.f64 	%fd110, %fd30, %fd29;
	add.s64 	%rd50, %rd50, 1;
	ld.local.v2.u32 	{%r904, %r905}, [%rd1];
	shr.u32 	%r906, %r905, 2;
	xor.b32  	%r907, %r906, %r905;
	ld.local.v2.u32 	{%r908, %r909}, [%rd1+8];
	ld.local.v2.u32 	{%r910, %r911}, [%rd1+16];
	shl.b32 	%r912, %r911, 4;
	shl.b32 	%r913, %r907, 1;
	xor.b32  	%r914, %r913, %r912;
	xor.b32  	%r915, %r914, %r907;
	xor.b32  	%r916, %r915, %r911;
	add.s32 	%r917, %r904, %r916;
	add.s32 	%r918, %r917, 362437;
	cvt.rn.f32.u32 	%f1, %r918;
	fma.rn.f32 	%f2, %f1, 0f2F800000, 0f2F000000;
	cvt.f64.f32 	%fd31, %f2;
	mul.f64 	%fd7, %fd31, 0d400921FB54442D18;
	shr.u32 	%r919, %r908, 2;
	xor.b32  	%r920, %r919, %r908;
	st.local.v2.u32 	[%rd1+8], {%r910, %r911};
	shl.b32 	%r921, %r916, 4;
	shl.b32 	%r922, %r920, 1;
	xor.b32  	%r923, %r922, %r921;
	xor.b32  	%r924, %r923, %r920;
	xor.b32  	%r925, %r924, %r916;
	st.local.v2.u32 	[%rd1+16], {%r916, %r925};
	add.s32 	%r926, %r904, 724874;
	st.local.v2.u32 	[%rd1], {%r926, %r909};
	add.s32 	%r927, %r925, %r926;
	cvt.rn.f32.u32 	%f3, %r927;
	fma.rn.f32 	%f4, %f3, 0f2F800000, 0f2F000000;
	fma.rn.f32 	%f5, %f4, 0f40000000, 0fBF800000;
	cvt.f64.f32 	%fd8, %f5;
	setp.eq.f64 	%p64, %fd7, 0d7FF0000000000000;
	mov.b32 	%r1216, 1;
	@%p64 bra 	$L__BB0_121;
	mul.f64 	%fd32, %fd7, 0d3FE45F306DC9C883;
	cvt.rni.s32.f64 	%r1215, %fd32;
	cvt.rn.f64.s32 	%fd33, %r1215;
	fma.rn.f64 	%fd34, %fd33, 0dBFF921FB54442D18, %fd7;
	fma.rn.f64 	%fd35, %fd33, 0dBC91A62633145C00, %fd34;
	fma.rn.f64 	%fd110, %fd33, 0dB97B839A252049C0, %fd35;
	setp.ltu.f64 	%p65, %fd7, 0d41E0000000000000;
	@%p65 bra 	$L__BB0_120;
	{ // callseq 0, 0
	.param .b64 param0;
	st.param.f64 	[param0], %fd7;
	.param .align 16 .b8 retval0[16];
	call.uni (retval0), 
	__internal_trig_reduction_slowpathd, 
	(
	param0
	);
	ld.param.f64 	%fd110, [retval0];
	ld.param.b32 	%r1215, [retval0+8];
	} // callseq 0
$L__BB0_120:
	add.s32 	%r1216, %r1215, 1;
$L__BB0_121:
	mul.f64 	%fd37, %fd8, %fd8;
	mov.f64 	%fd38, 0d3FF0000000000000;
	sub.f64 	%fd39, %fd38, %fd37;
	sqrt.rn.f64 	%fd40, %fd39;
	shl.b32 	%r929, %r1216, 6;
	cvt.u64.u32 	%rd34, %r929;
	and.b64  	%rd35, %rd34, 64;
	mov.u64 	%rd36, __cudart_sin_cos_coeffs;
	add.s64 	%rd37, %rd36, %rd35;
	mul.rn.f64 	%fd41, %fd110, %fd110;
	and.b32  	%r930, %r1216, 1;
	setp.eq.b32 	%p66, %r930, 1;
	selp.f64 	%fd42, 0dBDA8FF8320FD8164, 0d3DE5DB65F9785EBA, %p66;
	ld.global.nc.v2.f64 	{%fd43, %fd44}, [%rd37];
	fma.rn.f64 	%fd45, %fd42, %fd41, %fd43;
	fma.rn.f64 	%fd46, %fd45, %fd41, %fd44;
	ld.global.nc.v2.f64 	{%fd47, %fd48}, [%rd37+16];
	fma.rn.f64 	%fd49, %fd46, %fd41, %fd47;
	fma.rn.f64 	%fd50, %fd49, %fd41, %fd48;
	ld.global.nc.v2.f64 	{%fd51, %fd52}, [%rd37+32];
	fma.rn.f64 	%fd53, %fd50, %fd41, %fd51;
	fma.rn.f64 	%fd54, %fd53, %fd41, %fd52;
	fma.rn.f64 	%fd55, %fd54, %fd110, %fd110;
	fma.rn.f64 	%fd56, %fd54, %fd41, 0d3FF0000000000000;
	selp.f64 	%fd57, %fd56, %fd55, %p66;
	and.b32  	%r931, %r1216, 2;
	setp.eq.s32 	%p67, %r931, 0;
	mov.f64 	%fd58, 0d0000000000000000;
	sub.f64 	%fd59, %fd58, %fd57;
	selp.f64 	%fd60, %fd57, %fd59, %p67;
	mul.f64 	%fd61, %fd60, %fd60;
	sub.f64 	%fd62, %fd38, %fd61;
	sqrt.rn.f64 	%fd63, %fd62;
	mul.f64 	%fd13, %fd40, %fd60;
	mul.f64 	%fd14, %fd40, %fd63;
	div.rn.f64 	%fd64, %fd26, %fd14;
	mul.f64 	%fd15, %fd13, %fd64;
	mul.f64 	%fd16, %fd64, %fd8;
	abs.f64 	%fd65, %fd15;
	setp.geu.f64 	%p68, %fd65, 0d4000000000000000;
	abs.f64 	%fd66, %fd16;
	setp.geu.f64 	%p69, %fd66, 0d4000000000000000;
	or.pred  	%p70, %p68, %p69;
	@%p70 bra 	$L__BB0_124;
	mul.f64 	%fd68, %fd20, %fd14;
	fma.rn.f64 	%fd69, %fd19, %fd13, %fd68;
	fma.rn.f64 	%fd17, %fd21, %fd8, %fd69;
	fma.rn.f64 	%fd18, %fd17, %fd17, %fd4;
	setp.leu.f64 	%p71, %fd18, %fd5;
	@%p71 bra 	$L__BB0_124;
	add.s64 	%rd47, %rd47, 1;
	sub.f64 	%fd70, %fd18, %fd5;
	sqrt.rn.f64 	%fd71, %fd70;
	sub.f64 	%fd72, %fd17, %fd71;
	mul.f64 	%fd73, %fd13, %fd72;
	mul.f64 	%fd74, %fd14, %fd72;
	mul.f64 	%fd75, %fd72, %fd8;
	sub.f64 	%fd76, %fd73, %fd19;
	sub.f64 	%fd77, %fd74, %fd20;
	sub.f64 	%fd78, %fd75, %fd21;
	mul.f64 	%fd79, %fd77, %fd77;
	fma.rn.f64 	%fd80, %fd76, %fd76, %fd79;
	fma.rn.f64 	%fd81, %fd78, %fd78, %fd80;
	sqrt.rn.f64 	%fd82, %fd81;
	rcp.rn.f64 	%fd83, %fd82;
	mul.f64 	%fd84, %fd76, %fd83;
	mul.f64 	%fd85, %fd77, %fd83;
	mul.f64 	%fd86, %fd78, %fd83;
	sub.f64 	%fd87, %fd22, %fd73;
	sub.f64 	%fd88, %fd23, %fd74;
	sub.f64 	%fd89, %fd24, %fd75;
	mul.f64 	%fd90, %fd88, %fd88;
	fma.rn.f64 	%fd91, %fd87, %fd87, %fd90;
	fma.rn.f64 	%fd92, %fd89, %fd89, %fd91;
	sqrt.rn.f64 	%fd93, %fd92;
	rcp.rn.f64 	%fd94, %fd93;
	mul.f64 	%fd95, %fd87, %fd94;
	mul.f64 	%fd96, %fd88, %fd94;
	mul.f64 	%fd97, %fd89, %fd94;
	mul.f64 	%fd98, %fd96, %fd85;
	fma.rn.f64 	%fd99, %fd95, %fd84, %fd98;
	fma.rn.f64 	%fd100, %fd97, %fd86, %fd99;
	max.f64 	%fd101, %fd100, 0d0000000000000000;
	add.f64 	%fd102, %fd15, 0d4000000000000000;
	mul.f64 	%fd103, %fd102, 0d3FD0000000000000;
	mul.f64 	%fd104, %fd103, 0d408F400000000000;
	cvt.rzi.s32.f64 	%r932, %fd104;
	add.f64 	%fd105, %fd16, 0d4000000000000000;
	mul.f64 	%fd106, %fd105, 0d3FD0000000000000;
	mul.f64 	%fd107, %fd106, 0d408F400000000000;
	cvt.rzi.s32.f64 	%r933, %fd107;
	mul.wide.s32 	%rd38, %r932, 8008;
	add.s64 	%rd39, %rd10, %rd38;
	mul.wide.s32 	%rd40, %r933, 8;
	add.s64 	%rd41, %rd39, %rd40;
	atom.global.add.f64 	%fd108, [%rd41], %fd101;
$L__BB0_124:
	setp.lt.s64 	%p72, %rd47, %rd11;
	@%p72 bra 	$L__BB0_117;
$L__BB0_125:
	setp.ne.s32 	%p73, %r1, 0;
	@%p73 bra 	$L__BB0_127;
	add.u64 	%rd42, %SP, 48;
	add.u64 	%rd43, %SPL, 48;
	st.local.u64 	[%rd43], %rd47;
	mov.u64 	%rd44, $str;
	cvta.global.u64 	%rd45, %rd44;
	{ // callseq 1, 0
	.param .b64 param0;
	st.param.b64 	[param0], %rd45;
	.param .b64 param1;
	st.param.b64 	[param1], %rd42;
	.param .b32 retval0;
	call.uni (retval0), 
	vprintf, 
	(
	param0, 
	param1
	);
	ld.param.b32 	%r934, [retval0];
	} // callseq 1
	st.local.u64 	[%rd43], %rd50;
	{ // callseq 2, 0
	.param .b64 param0;
	st.param.b64 	[param0], %rd45;
	.param .b64 param1;
	st.param.b64 	[param1], %rd42;
	.param .b32 retval0;
	call.uni (retval0), 
	vprintf, 
	(
	param0, 
	param1
	);
	ld.param.b32 	%r936, [retval0];
	} // callseq 2
$L__BB0_127:
	ret;

}
.func  (.param .align 16 .b8 func_retval0[16]) __internal_trig_reduction_slowpathd(
	.param .b64 __internal_trig_reduction_slowpathd_param_0
)
{
	.local .align 8 .b8 	__local_depot1[40];
	.reg .b64 	%SP;
	.reg .b64 	%SPL;
	.reg .pred 	%p<10>;
	.reg .b32 	%r<47>;
	.reg .b64 	%rd<74>;
	.reg .b64 	%fd<5>;

	mov.u64 	%SPL, __local_depot1;
	ld.param.f64 	%fd4, [__internal_trig_reduction_slowpathd_param_0];
	add.u64 	%rd1, %SPL, 0;
	{
	.reg .b32 %temp; 
	mov.b64 	{%temp, %r1}, %fd4;
	}
	shr.u32 	%r2, %r1, 20;
	and.b32  	%r3, %r2, 2047;
	setp.eq.s32 	%p1, %r3, 2047;
	mov.b32 	%r46, 0;
	@%p1 bra 	$L__BB1_9;
	add.s32 	%r20, %r3, -1024;
	mov.b64 	%rd20, %fd4;
	shl.b64 	%rd2, %rd20, 11;
	shr.u32 	%r4, %r20, 6;
	sub.s32 	%r45, 15, %r4;
	sub.s32 	%r21, 19, %r4;
	setp.lt.u32 	%p2, %r20, 128;
	selp.b32 	%r6, 18, %r21, %p2;
	setp.ge.s32 	%p3, %r45, %r6;
	mov.b64 	%rd70, 0;
	@%p3 bra 	$L__BB1_4;
	add.s32 	%r23, %r6, %r4;
	neg.s32 	%r43, %r23;
	or.b64  	%rd3, %rd2, -9223372036854775808;
	mov.b64 	%rd70, 0;
	mov.b32 	%r42, 0;
	mov.u64 	%rd25, __cudart_i2opi_d;
	mov.u32 	%r44, %r45;
$L__BB1_3:
	.pragma "nounroll";
	mul.wide.s32 	%rd22, %r42, 8;
	add.s64 	%rd23, %rd1, %rd22;
	mul.wide.s32 	%rd24, %r44, 8;
	add.s64 	%rd26, %rd25, %rd24;
	ld.global.nc.u64 	%rd27, [%rd26];
	{
	.reg .u32 %r0, %r1, %r2, %r3, %alo, %ahi, %blo, %bhi, %clo, %chi;
	mov.b64 	{%alo,%ahi}, %rd27;
	mov.b64 	{%blo,%bhi}, %rd3;
	mov.b64 	{%clo,%chi}, %rd70;
	mad.lo.cc.u32 	%r0, %alo, %blo, %clo;
	madc.hi.cc.u32 	%r1, %alo, %blo, %chi;
	madc.hi.u32 	%r2, %alo, %bhi, 0;
	mad.lo.cc.u32 	%r1, %alo, %bhi, %r1;
	madc.hi.cc.u32 	%r2, %ahi, %blo, %r2;
	madc.hi.u32 	%r3, %ahi, %bhi, 0;
	mad.lo.cc.u32 	%r1, %ahi, %blo, %r1;
	madc.lo.cc.u32 	%r2, %ahi, %bhi, %r2;
	addc.u32 	%r3, %r3, 0;
	mov.b64 	%rd28, {%r0,%r1};
	mov.b64 	%rd70, {%r2,%r3};
	}
	st.local.u64 	[%rd23], %rd28;
	add.s32 	%r44, %r44, 1;
	add.s32 	%r43, %r43, 1;
	add.s32 	%r42, %r42, 1;
	setp.ne.s32 	%p4, %r43, -15;
	mov.u32 	%r45, %r6;
	@%p4 bra 	$L__BB1_3;
$L__BB1_4:
	cvt.s64.s32 	%rd29, %r45;
	cvt.u64.u32 	%rd30, %r4;
	add.s64 	%rd31, %rd30, %rd29;
	shl.b64 	%rd32, %rd31, 3;
	add.s64 	%rd33, %rd1, %rd32;
	st.local.u64 	[%rd33+-120], %rd70;
	and.b32  	%r15, %r2, 63;
	ld.local.u64 	%rd72, [%rd1+16];
	ld.local.u64 	%rd71, [%rd1+24];
	setp.eq.s32 	%p5, %r15, 0;
	@%p5 bra 	$L__BB1_6;
	shl.b64 	%rd34, %rd71, %r15;
	shr.u64 	%rd35, %rd72, 1;
	xor.b32  	%r24, %r15, 63;
	shr.u64 	%rd36, %rd35, %r24;
	or.b64  	%rd71, %rd34, %rd36;
	ld.local.u64 	%rd37, [%rd1+8];
	shl.b64 	%rd38, %rd72, %r15;
	shr.u64 	%rd39, %rd37, 1;
	shr.u64 	%rd40, %rd39, %r24;
	or.b64  	%rd72, %rd38, %rd40;
$L__BB1_6:
	and.b32  	%r25, %r1, -2147483648;
	shr.u64 	%rd41, %rd71, 62;
	cvt.u32.u64 	%r26, %rd41;
	mov.b64 	{%r27, %r28}, %rd71;
	mov.b64 	{%r29, %r30}, %rd72;
	shf.l.wrap.b32 	%r31, %r30, %r27, 2;
	shf.l.wrap.b32 	%r32, %r27, %r28, 2;
	mov.b64 	%rd42, {%r31, %r32};
	shl.b64 	%rd43, %rd72, 2;
	shr.u64 	%rd44, %rd42, 63;
	cvt.u32.u64 	%r33, %rd44;
	add.s32 	%r34, %r33, %r26;
	setp.eq.s32 	%p6, %r25, 0;
	neg.s32 	%r35, %r34;
	selp.b32 	%r46, %r34, %r35, %p6;
	setp.gt.s64 	%p7, %rd42, -1;
	mov.b64 	%rd45, 0;
	{
	.reg .u32 %r0, %r1, %r2, %r3, %a0, %a1, %a2, %a3, %b0, %b1, %b2, %b3;
	mov.b64 	{%a0,%a1}, %rd45;
	mov.b64 	{%a2,%a3}, %rd45;
	mov.b64 	{%b0,%b1}, %rd43;
	mov.b64 	{%b2,%b3}, %rd42;
	sub.cc.u32 	%r0, %a0, %b0;
	subc.cc.u32 	%r1, %a1, %b1;
	subc.cc.u32 	%r2, %a2, %b2;
	subc.u32 	%r3, %a3, %b3;
	mov.b64 	%rd46, {%r0,%r1};
	mov.b64 	%rd47, {%r2,%r3};
	}
	xor.b32  	%r36, %r25, -2147483648;
	selp.b64 	%rd73, %rd42, %rd47, %p7;
	selp.b64 	%rd14, %rd43, %rd46, %p7;
	selp.b32 	%r17, %r25, %r36, %p7;
	clz.b64 	%r37, %rd73;
	cvt.u64.u32 	%rd15, %r37;
	setp.eq.s32 	%p8, %r37, 0;
	@%p8 bra 	$L__BB1_8;
	cvt.u32.u64 	%r38, %rd15;
	and.b32  	%r39, %r38, 63;
	shl.b64 	%rd48, %rd73, %r39;
	shr.u64 	%rd49, %rd14, 1;
	not.b32 	%r40, %r38;
	and.b32  	%r41, %r40, 63;
	shr.u64 	%rd50, %rd49, %r41;
	or.b64  	%rd73, %rd48, %rd50;
$L__BB1_8:
	mov.b64 	%rd51, -3958705157555305931;
	{
	.reg .u32 %r0, %r1, %r2, %r3, %alo, %ahi, %blo, %bhi;
	mov.b64 	{%alo,%ahi}, %rd73;
	mov.b64 	{%blo,%bhi}, %rd51;
	mul.lo.u32 	%r0, %alo, %blo;
	mul.hi.u32 	%r1, %alo, %blo;
	mad.lo.cc.u32 	%r1, %alo, %bhi, %r1;
	madc.hi.u32 	%r2, %alo, %bhi, 0;
	mad.lo.cc.u32 	%r1, %ahi, %blo, %r1;
	madc.hi.cc.u32 	%r2, %ahi, %blo, %r2;
	madc.hi.u32 	%r3, %ahi, %bhi, 0;
	mad.lo.cc.u32 	%r2, %ahi, %bhi, %r2;
	addc.u32 	%r3, %r3, 0;
	mov.b64 	%rd52, {%r0,%r1};
	mov.b64 	%rd53, {%r2,%r3};
	}
	setp.gt.s64 	%p9, %rd53, 0;
	{
	.reg .u32 %r0, %r1, %r2, %r3, %a0, %a1, %a2, %a3, %b0, %b1, %b2, %b3;
	mov.b64 	{%a0,%a1}, %rd52;
	mov.b64 	{%a2,%a3}, %rd53;
	mov.b64 	{%b0,%b1}, %rd52;
	mov.b64 	{%b2,%b3}, %rd53;
	add.cc.u32 	%r0, %a0, %b0;
	addc.cc.u32 	%r1, %a1, %b1;
	addc.cc.u32 	%r2, %a2, %b2;
	addc.u32 	%r3, %a3, %b3;
	mov.b64 	%rd54, {%r0,%r1};
	mov.b64 	%rd55, {%r2,%r3};
	}
	selp.b64 	%rd56, %rd55, %rd53, %p9;
	selp.s64 	%rd57, -1, 0, %p9;
	sub.s64 	%rd58, %rd57, %rd15;
	cvt.u64.u32 	%rd59, %r17;
	shl.b64 	%rd60, %rd59, 32;
	add.s64 	%rd61, %rd56, 1;
	shr.u64 	%rd62, %rd61, 10;
	add.s64 	%rd63, %rd62, 1;
	shr.u64 	%rd64, %rd63, 1;
	shl.b64 	%rd65, %rd58, 52;
	add.s64 	%rd66, %rd65, %rd64;
	add.s64 	%rd67, %rd66, 4602678819172646912;
	or.b64  	%rd68, %rd67, %rd60;
	mov.b64 	%fd4, %rd68;
$L__BB1_9:
	st.param.f64 	[func_retval0], %fd4;
	st.param.b32 	[func_retval0+8], %r46;
	ret;

}


// ===== COMPILED SASS (sm_100) =====

	.target	sm_100

	.elftype	@"ET_EXEC"


//--------------------- .note.nv.tkinfo           --------------------------
	.section	.note.nv.tkinfo,"",@"SHT_NOTE"
	.sectionflags	@"SHF_NOTE_NV_TKINFO"
	.tkinfo
        /*0018*/ 	.word	0x00000002
        /*0030*/ 	.string	""
        /*0030*/ 	.string	"ptxas"
        /*0030*/ 	.string	"Cuda compilation tools, release 13.0, V13.0.88"
        /*0030*/ 	.string	"Build cuda_13.0.r13.0/compiler.36424714_0"
        /*0030*/ 	.string	"-arch sm_100 -m 64 "



//--------------------- .note.nv.cuinfo           --------------------------
	.section	.note.nv.cuinfo,"",@"SHT_NOTE"
	.sectionflags	@"SHF_NOTE_NV_CUINFO"
        /*0018*/ 	.short	0x0002
        /*001a*/ 	.short	0x0064
        /*001c*/ 	.short	0x0082
	.zero		2


//--------------------- .nv.info                  --------------------------
	.section	.nv.info,"",@"SHT_CUDA_INFO"
	.align	4


	//----- nvinfo : EIATTR_REGCOUNT
	.align		4
        /*0000*/ 	.byte	0x04, 0x2f
        /*0002*/ 	.short	(.L_13 - .L_12)
	.align		4
.L_12:
        /*0004*/ 	.word	index@(_Z10rayTracingPA1001_d6VectorS1_ddii)
        /*0008*/ 	.word	0x00000030


	//----- nvinfo : EIATTR_FRAME_SIZE
	.align		4
.L_13:
        /*000c*/ 	.byte	0x04, 0x11
        /*000e*/ 	.short	(.L_15 - .L_14)
	.align		4
.L_14:
        /*0010*/ 	.word	index@($_Z10rayTracingPA1001_d6VectorS1_ddii$__internal_trig_reduction_slowpathd)
        /*0014*/ 	.word	0x00000060


	//----- nvinfo : EIATTR_FRAME_SIZE
	.align		4
.L_15:
        /*0018*/ 	.byte	0x04, 0x11
        /*001a*/ 	.short	(.L_17 - .L_16)
	.align		4
.L_16:
        /*001c*/ 	.word	index@($__internal_2_$__cuda_sm20_dsqrt_rn_f64_mediumpath_v1)
        /*0020*/ 	.word	0x00000060


	//----- nvinfo : EIATTR_FRAME_SIZE
	.align		4
.L_17:
        /*0024*/ 	.byte	0x04, 0x11
        /*0026*/ 	.short	(.L_19 - .L_18)
	.align		4
.L_18:
        /*0028*/ 	.word	index@($__internal_1_$__cuda_sm20_div_rn_f64_full)
        /*002c*/ 	.word	0x00000060


	//----- nvinfo : EIATTR_FRAME_SIZE
	.align		4
.L_19:
        /*0030*/ 	.byte	0x04, 0x11
        /*0032*/ 	.short	(.L_21 - .L_20)
	.align		4
.L_20:
        /*0034*/ 	.word	index@($__internal_0_$__cuda_sm20_dblrcp_rn_slowpath_v3)
        /*0038*/ 	.word	0x00000060


	//----- nvinfo : EIATTR_FRAME_SIZE
	.align		4
.L_21:
        /*003c*/ 	.byte	0x04, 0x11
        /*003e*/ 	.short	(.L_23 - .L_22)
	.align		4
.L_22:
        /*0040*/ 	.word	index@(_Z10rayTracingPA1001_d6VectorS1_ddii)
        /*0044*/ 	.word	0x00000060


	//----- nvinfo : EIATTR_MIN_STACK_SIZE
	.align		4
.L_23:
        /*0048*/ 	.byte	0x04, 0x12
        /*004a*/ 	.short	(.L_25 - .L_24)
	.align		4
.L_24:
        /*004c*/ 	.word	index@(_Z10rayTracingPA1001_d6VectorS1_ddii)
        /*0050*/ 	.word	0x00000060
.L_25:


//--------------------- .nv.compat                --------------------------
	.section	.nv.compat,"",@"SHT_CUDA_COMPAT_INFO"
	.align	4
        /*0000*/ 	.byte	0x02, 0x09, 0x00, 0x00, 0x02, 0x02, 0x01, 0x00, 0x02, 0x05, 0x05, 0x00, 0x03, 0x07, 0x01, 0x01
        /*0010*/ 	.byte	0x02, 0x03, 0x00, 0x00, 0x02, 0x06, 0x01, 0x00, 0x04, 0x0b, 0x08, 0x00, 0x01, 0x00, 0x00, 0x00
        /*0020*/ 	.byte	0x00, 0x00, 0x00, 0x00


//--------------------- .nv.info._Z10rayTracingPA1001_d6VectorS1_ddii --------------------------
	.section	.nv.info._Z10rayTracingPA1001_d6VectorS1_ddii,"",@"SHT_CUDA_INFO"
	.sectionflags	@""
	.align	4


	//----- nvinfo : EIATTR_CUDA_API_VERSION
	.align		4
        /*0000*/ 	.byte	0x04, 0x37
        /*0002*/ 	.short	(.L_27 - .L_26)
.L_26:
        /*0004*/ 	.word	0x00000082


	//----- nvinfo : EIATTR_KPARAM_INFO
	.align		4
.L_27:
        /*0008*/ 	.byte	0x04, 0x17
        /*000a*/ 	.short	(.L_29 - .L_28)
.L_28:
        /*000c*/ 	.word	0x00000000
        /*0010*/ 	.short	0x0006
        /*0012*/ 	.short	0x004c
        /*0014*/ 	.byte	0x00, 0xf0, 0x11, 0x00


	//----- nvinfo : EIATTR_KPARAM_INFO
	.align		4
.L_29:
        /*0018*/ 	.byte	0x04, 0x17
        /*001a*/ 	.short	(.L_31 - .L_30)
.L_30:
        /*001c*/ 	.word	0x00000000
        /*0020*/ 	.short	0x0005
        /*0022*/ 	.short	0x0048
        /*0024*/ 	.byte	0x00, 0xf0, 0x11, 0x00


	//----- nvinfo : EIATTR_KPARAM_INFO
	.align		4
.L_31:
        /*0028*/ 	.byte	0x04, 0x17
        /*002a*/ 	.short	(.L_33 - .L_32)
.L_32:
        /*002c*/ 	.word	0x00000000
        /*0030*/ 	.short	0x0004
        /*0032*/ 	.short	0x0040
        /*0034*/ 	.byte	0x00, 0xf0, 0x21, 0x00


	//----- nvinfo : EIATTR_KPARAM_INFO
	.align		4
.L_33:
        /*0038*/ 	.byte	0x04, 0x17
        /*003a*/ 	.short	(.L_35 - .L_34)
.L_34:
        /*003c*/ 	.word	0x00000000
        /*0040*/ 	.short	0x0003
        /*0042*/ 	.short	0x0038
        /*0044*/ 	.byte	0x00, 0xf0, 0x21, 0x00


	//----- nvinfo : EIATTR_KPARAM_INFO
	.align		4
.L_35:
        /*0048*/ 	.byte	0x04, 0x17
        /*004a*/ 	.short	(.L_37 - .L_36)
.L_36:
        /*004c*/ 	.word	0x00000000
        /*0050*/ 	.short	0x0002
        /*0052*/ 	.short	0x0020
        /*0054*/ 	.byte	0x00, 0xf0, 0x61, 0x00


	//----- nvinfo : EIATTR_KPARAM_INFO
	.align		4
.L_37:
        /*0058*/ 	.byte	0x04, 0x17
        /*005a*/ 	.short	(.L_39 - .L_38)
.L_38:
        /*005c*/ 	.word	0x00000000
        /*0060*/ 	.short	0x0001
        /*0062*/ 	.short	0x0008
        /*0064*/ 	.byte	0x00, 0xf0, 0x61, 0x00


	//----- nvinfo : EIATTR_KPARAM_INFO
	.align		4
.L_39:
        /*0068*/ 	.byte	0x04, 0x17
        /*006a*/ 	.short	(.L_41 - .L_40)
.L_40:
        /*006c*/ 	.word	0x00000000
        /*0070*/ 	.short	0x0000
        /*0072*/ 	.short	0x0000
        /*0074*/ 	.byte	0x00, 0xf5, 0x21, 0x00


	//----- nvinfo : EIATTR_SPARSE_MMA_MASK
	.align		4
.L_41:
        /*0078*/ 	.byte	0x03, 0x50
        /*007a*/ 	.short	0x0000


	//----- nvinfo : EIATTR_MAXREG_COUNT
	.align		4
        /*007c*/ 	.byte	0x03, 0x1b
        /*007e*/ 	.short	0x00ff


	//----- nvinfo : EIATTR_EXTERNS
	.align		4
        /*0080*/ 	.byte	0x04, 0x0f
        /*0082*/ 	.short	(.L_43 - .L_42)


	//   ....[0]....
	.align		4
.L_42:
        /*0084*/ 	.word	index@(vprintf)


	//----- nvinfo : EIATTR_MERCURY_ISA_VERSION
	.align		4
.L_43:
        /*0088*/ 	.byte	0x03, 0x5f
        /*008a*/ 	.short	0x0101


	//----- nvinfo : EIATTR_VRC_CTA_INIT_COUNT
	.align		4
        /*008c*/ 	.byte	0x02, 0x4a
	.zero		1
	.zero		1


	//----- nvinfo : EIATTR_SYSCALL_OFFSETS
	.align		4
        /*0090*/ 	.byte	0x04, 0x46
        /*0092*/ 	.short	(.L_45 - .L_44)


	//   ....[0]....
.L_44:
        /*0094*/ 	.word	0x00003f90


	//   ....[1]....
        /*0098*/ 	.word	0x00004020


	//----- nvinfo : EIATTR_EXIT_INSTR_OFFSETS
	.align		4
.L_45:
        /*009c*/ 	.byte	0x04, 0x1c
        /*009e*/ 	.short	(.L_47 - .L_46)


	//   ....[0]....
.L_46:
        /*00a0*/ 	.word	0x00003e90


	//   ....[1]....
        /*00a4*/ 	.word	0x00004030


	//----- nvinfo : EIATTR_CRS_STACK_SIZE
	.align		4
.L_47:
        /*00a8*/ 	.byte	0x04, 0x1e
        /*00aa*/ 	.short	(.L_49 - .L_48)
.L_48:
        /*00ac*/ 	.word	0x00000000


	//----- nvinfo : EIATTR_CBANK_PARAM_SIZE
	.align		4
.L_49:
        /*00b0*/ 	.byte	0x03, 0x19
        /*00b2*/ 	.short	0x0050


	//----- nvinfo : EIATTR_PARAM_CBANK
	.align		4
        /*00b4*/ 	.byte	0x04, 0x0a
        /*00b6*/ 	.short	(.L_51 - .L_50)
	.align		4
.L_50:
        /*00b8*/ 	.word	index@(.nv.constant0._Z10rayTracingPA1001_d6VectorS1_ddii)
        /*00bc*/ 	.short	0x0380
        /*00be*/ 	.short	0x0050


	//----- nvinfo : EIATTR_SW_WAR
	.align		4
.L_51:
        /*00c0*/ 	.byte	0x04, 0x36
        /*00c2*/ 	.short	(.L_53 - .L_52)
.L_52:
        /*00c4*/ 	.word	0x00000008
.L_53:


//--------------------- .nv.callgraph             --------------------------
	.section	.nv.callgraph,"",@"SHT_CUDA_CALLGRAPH"
	.align	4
	.sectionentsize	8
	.align		4
        /*0000*/ 	.word	0x00000000
	.align		4
        /*0004*/ 	.word	0xffffffff
	.align		4
        /*0008*/ 	.word	index@(_Z10rayTracingPA1001_d6VectorS1_ddii)
	.align		4
        /*000c*/ 	.word	index@(vprintf)
	.align		4
        /*0010*/ 	.word	0x00000000
	.align		4
        /*0014*/ 	.word	0xfffffffe
	.align		4
        /*0018*/ 	.word	0x00000000
	.align		4
        /*001c*/ 	.word	0xfffffffd
	.align		4
        /*0020*/ 	.word	0x00000000
	.align		4
        /*0024*/ 	.word	0xfffffffc


//--------------------- .nv.constant4             --------------------------
	.section	.nv.constant4,"a",@progbits
	.align	8
	.align		8
.nv.constant4:
        /*0000*/ 	.dword	vprintf
	.align		8
        /*0008*/ 	.dword	precalc_xorwow_matrix
	.align		8
        /*0010*/ 	.dword	precalc_xorwow_offset_matrix
	.align		8
        /*0018*/ 	.dword	mrg32k3aM1
	.align		8
        /*0020*/ 	.dword	mrg32k3aM2
	.align		8
        /*0028*/ 	.dword	mrg32k3aM1SubSeq
	.align		8
        /*0030*/ 	.dword	mrg32k3aM2SubSeq
	.align		8
        /*0038*/ 	.dword	mrg32k3aM1Seq
	.align		8
        /*0040*/ 	.dword	mrg32k3aM2Seq
	.align		8
        /*0048*/ 	.dword	$str
	.align		8
        /*0050*/ 	.dword	__cudart_i2opi_d
	.align		8
        /*0058*/ 	.dword	__cudart_sin_cos_coeffs


//--------------------- .nv.constant3             --------------------------
	.section	.nv.constant3,"a",@progbits
	.align	8
.nv.constant3:
	.type		__cr_lgamma_table,@object
	.size		__cr_lgamma_table,(.L_8 - __cr_lgamma_table)
__cr_lgamma_table:
        /*0000*/ 	.byte	0x00, 0x00, 0x00, 0x00, 0x00, 0x00, 0x00, 0x00, 0x00, 0x00, 0x00, 0x00, 0x00, 0x00, 0x00, 0x00
        /*0010*/ 	.byte	0xef, 0x39, 0xfa, 0xfe, 0x42, 0x2e, 0xe6, 0x3f, 0x02, 0x20, 0x2a, 0xfa, 0x0b, 0xab, 0xfc, 0x3f
        /*0020*/ 	.byte	0xf9, 0x2c, 0x92, 0x7c, 0xa7, 0x6c, 0x09, 0x40, 0xc9, 0x79, 0x44, 0x3c, 0x64, 0x26, 0x13, 0x40
        /*0030*/ 	.byte	0xca, 0x01, 0xcf, 0x3a, 0x27, 0x51, 0x1a, 0x40, 0x30, 0xcc, 0x2d, 0xf3, 0xe1, 0x0c, 0x21, 0x40
        /*0040*/ 	.byte	0x0d, 0xb7, 0xfc, 0x82, 0x8e, 0x35, 0x25, 0x40
.L_8:


//--------------------- .text._Z10rayTracingPA1001_d6VectorS1_ddii --------------------------
	.section	.text._Z10rayTracingPA1001_d6VectorS1_ddii,"ax",@progbits
	.align	128
        .global         _Z10rayTracingPA1001_d6VectorS1_ddii
        .type           _Z10rayTracingPA1001_d6VectorS1_ddii,@function
        .size           _Z10rayTracingPA1001_d6VectorS1_ddii,(.L_x_62 - _Z10rayTracingPA1001_d6VectorS1_ddii)
        .other          _Z10rayTracingPA1001_d6VectorS1_ddii,@"STO_CUDA_ENTRY STV_DEFAULT"
_Z10rayTracingPA1001_d6VectorS1_ddii:
.text._Z10rayTracingPA1001_d6VectorS1_ddii:
[----:B------:R-:W0:Y:S01]  /*0000*/  LDC R1, c[0x0][0x37c] ;  /* 0x0000df00ff017b82 */ /* 0x000e220000000800 */
[----:B------:R-:W1:Y:S01]  /*0010*/  S2R R3, SR_TID.X ;  /* 0x0000000000037919 */ /* 0x000e620000002100 */
[----:B------:R-:W2:Y:S06]  /*0020*/  LDCU UR52, c[0x0][0x2fc] ;  /* 0x00005f80ff3477ac */ /* 0x000eac0008000800 */
[----:B------:R-:W1:Y:S01]  /*0030*/  S2UR UR4, SR_CTAID.X ;  /* 0x00000000000479c3 */ /* 0x000e620000002500 */
[----:B0-----:R-:W-:Y:S01]  /*0040*/  VIADD R1, R1, 0xffffffa0 ;  /* 0xffffffa001017836 */ /* 0x001fe20000000000 */
[----:B------:R-:W-:Y:S01]  /*0050*/  BSSY.RECONVERGENT B0, `(.L_x_0) ;  /* 0x0000258000007945 */ /* 0x000fe20003800200 */
[----:B------:R-:W-:Y:S01]  /*0060*/  IMAD.MOV.U32 R4, RZ, RZ, 0x3198c20f ;  /* 0x3198c20fff047424 */ /* 0x000fe200078e00ff */
[----:B------:R-:W0:Y:S01]  /*0070*/  LDCU.64 UR50, c[0x0][0x358] ;  /* 0x00006b00ff3277ac */ /* 0x000e220008000a00 */
[----:B------:R-:W-:-:S02]  /*0080*/  IMAD.MOV.U32 R5, RZ, RZ, 0x5efdb30c ;  /* 0x5efdb30cff057424 */ /* 0x000fc400078e00ff */
[----:B------:R-:W-:Y:S01]  /*0090*/  IMAD.MOV.U32 R6, RZ, RZ, 0x423bb012 ;  /* 0x423bb012ff067424 */ /* 0x000fe200078e00ff */
[----:B------:R-:W1:Y:S01]  /*00a0*/  LDC R0, c[0x0][0x360] ;  /* 0x0000d800ff007b82 */ /* 0x000e620000000800 */
[----:B------:R-:W-:Y:S01]  /*00b0*/  IMAD.MOV.U32 R7, RZ, RZ, -0x75bd8fc ;  /* 0xf8a42704ff077424 */ /* 0x000fe200078e00ff */
[----:B------:R3:W-:Y:S01]  /*00c0*/  STL.64 [R1], R4 ;  /* 0x0000000401007387 */ /* 0x0007e20000100a00 */
[----:B------:R-:W-:Y:S02]  /*00d0*/  IMAD.MOV.U32 R8, RZ, RZ, -0x23270784 ;  /* 0xdcd8f87cff087424 */ /* 0x000fe400078e00ff */
[----:B------:R-:W-:Y:S01]  /*00e0*/  IMAD.MOV.U32 R9, RZ, RZ, 0x57fa2510 ;  /* 0x57fa2510ff097424 */ /* 0x000fe200078e00ff */
[----:B------:R3:W-:Y:S02]  /*00f0*/  STL.64 [R1+0x8], R6 ;  /* 0x0000080601007387 */ /* 0x0007e40000100a00 */
[----:B------:R-:W4:Y:S02]  /*0100*/  LDC R2, c[0x0][0x2f8] ;  /* 0x0000be00ff027b82 */ /* 0x000f240000000800 */
[----:B------:R3:W-:Y:S01]  /*0110*/  STL.64 [R1+0x10], R8 ;  /* 0x0000100801007387 */ /* 0x0007e20000100a00 */
[----:B-1----:R-:W-:-:S05]  /*0120*/  IMAD R0, R0, UR4, R3 ;  /* 0x0000000400007c24 */ /* 0x002fca000f8e0203 */
[----:B------:R-:W-:-:S13]  /*0130*/  ISETP.NE.AND P0, PT, R0, RZ, PT ;  /* 0x000000ff0000720c */ /* 0x000fda0003f05270 */
[----:B0-234-:R-:W-:Y:S05]  /*0140*/  @!P0 BRA `(.L_x_1) ;  /* 0x0000002400208947 */ /* 0x01dfea0003800000 */
[--C-:B------:R-:W-:Y:S01]  /*0150*/  SHF.R.S32.HI R3, RZ, 0x1f, R0.reuse ;  /* 0x0000001fff037819 */ /* 0x100fe20000011400 */
[----:B------:R-:W-:Y:S02]  /*0160*/  IMAD.MOV.U32 R14, RZ, RZ, R0 ;  /* 0x000000ffff0e7224 */ /* 0x000fe400078e0000 */
[----:B------:R-:W-:-:S07]  /*0170*/  IMAD.MOV.U32 R9, RZ, RZ, RZ ;  /* 0x000000ffff097224 */ /* 0x000fce00078e00ff */
.L_x_10:
[----:B------:R-:W-:Y:S01]  /*0180*/  LOP3.LUT R36, R14, 0x3, RZ, 0xc0, !PT ;  /* 0x000000030e247812 */ /* 0x000fe200078ec0ff */
[----:B------:R-:W-:Y:S03]  /*0190*/  BSSY.RECONVERGENT B1, `(.L_x_2) ;  /* 0x000023d000017945 */ /* 0x000fe60003800200 */
[----:B------:R-:W-:-:S04]  /*01a0*/  ISETP.NE.U32.AND P0, PT, R36, RZ, PT ;  /* 0x000000ff2400720c */ /* 0x000fc80003f05070 */
[----:B------:R-:W-:-:S13]  /*01b0*/  ISETP.NE.AND.EX P0, PT, RZ, RZ, PT, P0 ;  /* 0x000000ffff00720c */ /* 0x000fda0003f05300 */
[----:B0-----:R-:W-:Y:S05]  /*01c0*/  @!P0 BRA `(.L_x_3) ;  /* 0x0000002000e48947 */ /* 0x001fea0003800000 */
[----:B------:R-:W0:Y:S01]  /*01d0*/  LDC.64 R10, c[0x4][0x8] ;  /* 0x01000200ff0a7b82 */ /* 0x000e220000000a00 */
[----:B------:R-:W-:Y:S01]  /*01e0*/  IMAD.MOV.U32 R8, RZ, RZ, RZ ;  /* 0x000000ffff087224 */ /* 0x000fe200078e00ff */
[----:B------:R-:W-:Y:S01]  /*01f0*/  CS2R R4, SRZ ;  /* 0x0000000000047805 */ /* 0x000fe2000001ff00 */
[----:B------:R-:W-:Y:S01]  /*0200*/  IMAD.MOV.U32 R16, RZ, RZ, RZ ;  /* 0x000000ffff107224 */ /* 0x000fe200078e00ff */
[----:B------:R-:W-:Y:S01]  /*0210*/  CS2R R6, SRZ ;  /* 0x0000000000067805 */ /* 0x000fe2000001ff00 */
[----:B0-----:R-:W-:-:S07]  /*0220*/  IMAD.WIDE.U32 R10, R9, 0xc80, R10 ;  /* 0x00000c80090a7825 */ /* 0x001fce00078e000a */
.L_x_5:
[----:B------:R-:W-:-:S06]  /*0230*/  IMAD R15, R16, 0x4, R1 ;  /* 0x00000004100f7824 */ /* 0x000fcc00078e0201 */
[----:B------:R-:W5:Y:S01]  /*0240*/  LDL R15, [R15+0x4] ;  /* 0x000004000f0f7983 */ /* 0x000f620000100800 */
[----:B------:R-:W-:Y:S01]  /*0250*/  IMAD.SHL.U32 R17, R16, 0x20, RZ ;  /* 0x0000002010117824 */ /* 0x000fe200078e00ff */
[----:B------:R-:W-:-:S06]  /*0260*/  UMOV UR4, URZ ;  /* 0x000000ff00047c82 */ /* 0x000fcc0008000000 */
.L_x_4:
[----:B-----5:R-:W-:Y:S01]  /*0270*/  SHF.R.U32.HI R41, RZ, UR4, R15 ;  /* 0x00000004ff297c19 */ /* 0x020fe2000801160f */
[----:B------:R-:W-:-:S03]  /*0280*/  VIADD R12, R17, UR4 ;  /* 0x00000004110c7c36 */ /* 0x000fc60008000000 */
[----:B------:R-:W-:-:S04]  /*0290*/  LOP3.LUT R13, R41, 0x1, RZ, 0xc0, !PT ;  /* 0x00000001290d7812 */ /* 0x000fc800078ec0ff */
[----:B------:R-:W-:Y:S01]  /*02a0*/  ISETP.NE.U32.AND P0, PT, R13, 0x1, PT ;  /* 0x000000010d00780c */ /* 0x000fe20003f05070 */
[----:B------:R-:W-:-:S04]  /*02b0*/  IMAD R13, R12, 0x5, RZ ;  /* 0x000000050c0d7824 */ /* 0x000fc800078e02ff */
[----:B------:R-:W-:-:S08]  /*02c0*/  IMAD.WIDE.U32 R12, R13, 0x4, R10 ;  /* 0x000000040d0c7825 */ /* 0x000fd000078e000a */
[----:B------:R-:W2:Y:S04]  /*02d0*/  @!P0 LDG.E R19, desc[UR50][R12.64] ;  /* 0x000000320c138981 */ /* 0x000ea8000c1e1900 */
[----:B------:R-:W3:Y:S04]  /*02e0*/  @!P0 LDG.E R18, desc[UR50][R12.64+0x8] ;  /* 0x000008320c128981 */ /* 0x000ee8000c1e1900 */
[----:B------:R-:W4:Y:S04]  /*02f0*/  @!P0 LDG.E R21, desc[UR50][R12.64+0x4] ;  /* 0x000004320c158981 */ /* 0x000f28000c1e1900 */
[----:B------:R-:W4:Y:S04]  /*0300*/  @!P0 LDG.E R23, desc[UR50][R12.64+0xc] ;  /* 0x00000c320c178981 */ /* 0x000f28000c1e1900 */
[----:B------:R-:W4:Y:S01]  /*0310*/  @!P0 LDG.E R20, desc[UR50][R12.64+0x10] ;  /* 0x000010320c148981 */ /* 0x000f22000c1e1900 */
[----:B------:R-:W-:-:S13]  /*0320*/  R2P PR, R41, 0x7e ;  /* 0x0000007e29007804 */ /* 0x000fda0000000000 */
[----:B------:R-:W4:Y:S04]  /*0330*/  @P1 LDG.E R25, desc[UR50][R12.64+0x14] ;  /* 0x000014320c191981 */ /* 0x000f28000c1e1900 */
        /* <DEDUP_REMOVED lines=11> */
[----:B------:R-:W4:Y:S01]  /*03f0*/  @P6 LDG.E R34, desc[UR50][R12.64+0x88] ;  /* 0x000088320c226981 */ /* 0x000f22000c1e1900 */
[----:B--2---:R-:W-:-:S03]  /*0400*/  @!P0 LOP3.LUT R8, R8, R19, RZ, 0x3c, !PT ;  /* 0x0000001308088212 */ /* 0x004fc600078e3cff */
[----:B------:R-:W2:Y:S01]  /*0410*/  @P1 LDG.E R19, desc[UR50][R12.64+0x18] ;  /* 0x000018320c131981 */ /* 0x000ea2000c1e1900 */
[----:B---3--:R-:W-:-:S03]  /*0420*/  @!P0 LOP3.LUT R7, R7, R18, RZ, 0x3c, !PT ;  /* 0x0000001207078212 */ /* 0x008fc600078e3cff */
[----:B------:R-:W3:Y:S01]  /*0430*/  @P1 LDG.E R18, desc[UR50][R12.64+0x1c] ;  /* 0x00001c320c121981 */ /* 0x000ee2000c1e1900 */
[----:B----4-:R-:W-:-:S03]  /*0440*/  @!P0 LOP3.LUT R6, R6, R21, RZ, 0x3c, !PT ;  /* 0x0000001506068212 */ /* 0x010fc600078e3cff */
[----:B------:R-:W4:Y:S01]  /*0450*/  @P1 LDG.E R21, desc[UR50][R12.64+0x20] ;  /* 0x000020320c151981 */ /* 0x000f22000c1e1900 */
[----:B------:R-:W-:-:S03]  /*0460*/  @!P0 LOP3.LUT R4, R4, R23, RZ, 0x3c, !PT ;  /* 0x0000001704048212 */ /* 0x000fc600078e3cff */
[----:B------:R-:W4:Y:S01]  /*0470*/  @P2 LDG.E R23, desc[UR50][R12.64+0x2c] ;  /* 0x00002c320c172981 */ /* 0x000f22000c1e1900 */
[----:B------:R-:W-:-:S03]  /*0480*/  @!P0 LOP3.LUT R5, R5, R20, RZ, 0x3c, !PT ;  /* 0x0000001405058212 */ /* 0x000fc600078e3cff */
[----:B------:R-:W4:Y:S01]  /*0490*/  @P1 LDG.E R20, desc[UR50][R12.64+0x24] ;  /* 0x000024320c141981 */ /* 0x000f22000c1e1900 */
[----:B------:R-:W-:-:S13]  /*04a0*/  LOP3.LUT P0, RZ, R41, 0x80, RZ, 0xc0, !PT ;  /* 0x0000008029ff7812 */ /* 0x000fda000780c0ff */
[----:B------:R-:W4:Y:S01]  /*04b0*/  @P0 LDG.E R37, desc[UR50][R12.64+0x8c] ;  /* 0x00008c320c250981 */ /* 0x000f22000c1e1900 */
[----:B------:R-:W-:-:S03]  /*04c0*/  @P1 LOP3.LUT R8, R8, R25, RZ, 0x3c, !PT ;  /* 0x0000001908081212 */ /* 0x000fc600078e3cff */
        /* <DEDUP_REMOVED lines=10> */
[----:B------:R-:W4:Y:S04]  /*0570*/  @P6 LDG.E R35, desc[UR50][R12.64+0x84] ;  /* 0x000084320c236981 */ /* 0x000f28000c1e1900 */
[----:B------:R-:W4:Y:S04]  /*0580*/  @P0 LDG.E R38, desc[UR50][R12.64+0x94] ;  /* 0x000094320c260981 */ /* 0x000f28000c1e1900 */
[----:B------:R-:W4:Y:S04]  /*0590*/  @P0 LDG.E R39, desc[UR50][R12.64+0x98] ;  /* 0x000098320c270981 */ /* 0x000f28000c1e1900 */
[----:B------:R-:W4:Y:S01]  /*05a0*/  @P0 LDG.E R40, desc[UR50][R12.64+0x9c] ;  /* 0x00009c320c280981 */ /* 0x000f22000c1e1900 */
[----:B--2---:R-:W-:-:S03]  /*05b0*/  @P1 LOP3.LUT R6, R6, R19, RZ, 0x3c, !PT ;  /* 0x0000001306061212 */ /* 0x004fc600078e3cff */
[----:B------:R-:W2:Y:S01]  /*05c0*/  @P2 LDG.E R19, desc[UR50][R12.64+0x34] ;  /* 0x000034320c132981 */ /* 0x000ea2000c1e1900 */
[----:B---3--:R-:W-:-:S03]  /*05d0*/  @P1 LOP3.LUT R7, R7, R18, RZ, 0x3c, !PT ;  /* 0x0000001207071212 */ /* 0x008fc600078e3cff */
[----:B------:R-:W3:Y:S01]  /*05e0*/  @P2 LDG.E R18, desc[UR50][R12.64+0x38] ;  /* 0x000038320c122981 */ /* 0x000ee2000c1e1900 */
[----:B----4-:R-:W-:Y:S02]  /*05f0*/  @P1 LOP3.LUT R4, R4, R21, RZ, 0x3c, !PT ;  /* 0x0000001504041212 */ /* 0x010fe400078e3cff */
[----:B------:R-:W-:Y:S01]  /*0600*/  @P2 LOP3.LUT R7, R7, R22, RZ, 0x3c, !PT ;  /* 0x0000001607072212 */ /* 0x000fe200078e3cff */
[----:B------:R-:W4:Y:S01]  /*0610*/  @P3 LDG.E R21, desc[UR50][R12.64+0x40] ;  /* 0x000040320c153981 */ /* 0x000f22000c1e1900 */
[----:B------:R-:W-:-:S03]  /*0620*/  @P2 LOP3.LUT R6, R6, R23, RZ, 0x3c, !PT ;  /* 0x0000001706062212 */ /* 0x000fc600078e3cff */
[----:B------:R-:W4:Y:S01]  /*0630*/  @P3 LDG.E R23, desc[UR50][R12.64+0x48] ;  /* 0x000048320c173981 */ /* 0x000f22000c1e1900 */
[----:B------:R-:W-:-:S03]  /*0640*/  @P1 LOP3.LUT R5, R5, R20, RZ, 0x3c, !PT ;  /* 0x0000001405051212 */ /* 0x000fc600078e3cff */
[----:B------:R-:W4:Y:S04]  /*0650*/  @P3 LDG.E R20, desc[UR50][R12.64+0x44] ;  /* 0x000044320c143981 */ /* 0x000f28000c1e1900 */
[----:B------:R-:W4:Y:S01]  /*0660*/  @P3 LDG.E R22, desc[UR50][R12.64+0x4c] ;  /* 0x00004c320c163981 */ /* 0x000f22000c1e1900 */
[----:B------:R-:W-:-:S03]  /*0670*/  @P0 LOP3.LUT R8, R8, R37, RZ, 0x3c, !PT ;  /* 0x0000002508080212 */ /* 0x000fc600078e3cff */
[----:B------:R-:W4:Y:S01]  /*0680*/  @P0 LDG.E R37, desc[UR50][R12.64+0x90] ;  /* 0x000090320c250981 */ /* 0x000f22000c1e1900 */
[----:B--2---:R-:W-:Y:S02]  /*0690*/  @P2 LOP3.LUT R4, R4, R19, RZ, 0x3c, !PT ;  /* 0x0000001304042212 */ /* 0x004fe400078e3cff */
[----:B---3--:R-:W-:Y:S02]  /*06a0*/  @P2 LOP3.LUT R5, R5, R18, RZ, 0x3c, !PT ;  /* 0x0000001205052212 */ /* 0x008fe400078e3cff */
[----:B----4-:R-:W-:Y:S02]  /*06b0*/  @P3 LOP3.LUT R6, R6, R21, RZ, 0x3c, !PT ;  /* 0x0000001506063212 */ /* 0x010fe400078e3cff */
[----:B------:R-:W-:Y:S02]  /*06c0*/  @P3 LOP3.LUT R4, R4, R23, RZ, 0x3c, !PT ;  /* 0x0000001704043212 */ /* 0x000fe400078e3cff */
[----:B------:R-:W-:Y:S02]  /*06d0*/  @P3 LOP3.LUT R7, R7, R20, RZ, 0x3c, !PT ;  /* 0x0000001407073212 */ /* 0x000fe400078e3cff */
[----:B------:R-:W-:-:S02]  /*06e0*/  @P3 LOP3.LUT R5, R5, R22, RZ, 0x3c, !PT ;  /* 0x0000001605053212 */ /* 0x000fc400078e3cff */
[----:B------:R-:W-:Y:S02]  /*06f0*/  @P4 LOP3.LUT R6, R6, R25, RZ, 0x3c, !PT ;  /* 0x0000001906064212 */ /* 0x000fe400078e3cff */
[----:B------:R-:W-:Y:S02]  /*0700*/  @P4 LOP3.LUT R7, R7, R24, RZ, 0x3c, !PT ;  /* 0x0000001807074212 */ /* 0x000fe400078e3cff */
[----:B------:R-:W-:Y:S02]  /*0710*/  @P4 LOP3.LUT R4, R4, R27, RZ, 0x3c, !PT ;  /* 0x0000001b04044212 */ /* 0x000fe400078e3cff */
        /* <DEDUP_REMOVED lines=13> */
[----:B------:R-:W-:-:S13]  /*07f0*/  R2P PR, R41.B1, 0x7f ;  /* 0x0000007f29007804 */ /* 0x000fda0000001000 */
[----:B------:R-:W2:Y:S04]  /*0800*/  @P0 LDG.E R19, desc[UR50][R12.64+0xa0] ;  /* 0x0000a0320c130981 */ /* 0x000ea8000c1e1900 */
[----:B------:R-:W3:Y:S04]  /*0810*/  @P0 LDG.E R21, desc[UR50][R12.64+0xa4] ;  /* 0x0000a4320c150981 */ /* 0x000ee8000c1e1900 */
        /* <DEDUP_REMOVED lines=22> */
[----:B----4-:R-:W-:-:S03]  /*0980*/  @P0 LOP3.LUT R7, R7, R18, RZ, 0x3c, !PT ;  /* 0x0000001207070212 */ /* 0x010fc600078e3cff */
[----:B------:R-:W4:Y:S01]  /*0990*/  @P1 LDG.E R18, desc[UR50][R12.64+0xbc] ;  /* 0x0000bc320c121981 */ /* 0x000f22000c1e1900 */
[----:B------:R-:W-:-:S03]  /*09a0*/  @P0 LOP3.LUT R4, R4, R23, RZ, 0x3c, !PT ;  /* 0x0000001704040212 */ /* 0x000fc600078e3cff */
[----:B------:R-:W3:Y:S01]  /*09b0*/  @P4 LDG.E R23, desc[UR50][R12.64+0xf0] ;  /* 0x0000f0320c174981 */ /* 0x000ee2000c1e1900 */
[----:B------:R-:W-:Y:S02]  /*09c0*/  @P0 LOP3.LUT R5, R5, R20, RZ, 0x3c, !PT ;  /* 0x0000001405050212 */ /* 0x000fe400078e3cff */
[----:B------:R-:W-:Y:S01]  /*09d0*/  LOP3.LUT P0, RZ, R41, 0x8000, RZ, 0xc0, !PT ;  /* 0x0000800029ff7812 */ /* 0x000fe2000780c0ff */
[----:B------:R-:W3:-:S12]  /*09e0*/  @P1 LDG.E R20, desc[UR50][R12.64+0xc4] ;  /* 0x0000c4320c141981 */ /* 0x000ed8000c1e1900 */
[----:B------:R-:W3:Y:S01]  /*09f0*/  @P0 LDG.E R35, desc[UR50][R12.64+0x12c] ;  /* 0x00012c320c230981 */ /* 0x000ee2000c1e1900 */
[----:B------:R-:W-:-:S03]  /*0a00*/  @P1 LOP3.LUT R8, R8, R25, RZ, 0x3c, !PT ;  /* 0x0000001908081212 */ /* 0x000fc600078e3cff */
[----:B------:R-:W3:Y:S01]  /*0a10*/  @P3 LDG.E R25, desc[UR50][R12.64+0xe0] ;  /* 0x0000e0320c193981 */ /* 0x000ee2000c1e1900 */
[----:B------:R-:W-:-:S03]  /*0a20*/  @P2 LOP3.LUT R8, R8, R27, RZ, 0x3c, !PT ;  /* 0x0000001b08082212 */ /* 0x000fc600078e3cff */
[----:B------:R-:W3:Y:S01]  /*0a30*/  @P3 LDG.E R27, desc[UR50][R12.64+0xe8] ;  /* 0x0000e8320c1b3981 */ /* 0x000ee2000c1e1900 */
[----:B------:R-:W-:-:S03]  /*0a40*/  @P3 LOP3.LUT R8, R8, R29, RZ, 0x3c, !PT ;  /* 0x0000001d08083212 */ /* 0x000fc600078e3cff */
[----:B------:R-:W3:Y:S04]  /*0a50*/  @P4 LDG.E R29, desc[UR50][R12.64+0xf4] ;  /* 0x0000f4320c1d4981 */ /* 0x000ee8000c1e1900 */
[----:B------:R-:W3:Y:S04]  /*0a60*/  @P0 LDG.E R39, desc[UR50][R12.64+0x130] ;  /* 0x000130320c270981 */ /* 0x000ee8000c1e1900 */
[----:B------:R-:W3:Y:S04]  /*0a70*/  @P0 LDG.E R42, desc[UR50][R12.64+0x13c] ;  /* 0x00013c320c2a0981 */ /* 0x000ee8000c1e1900 */
[----:B------:R-:W3:Y:S01]  /*0a80*/  @P0 LDG.E R41, desc[UR50][R12.64+0x138] ;  /* 0x000138320c290981 */ /* 0x000ee2000c1e1900 */
[----:B--2---:R-:W-:-:S03]  /*0a90*/  @P1 LOP3.LUT R6, R6, R19, RZ, 0x3c, !PT ;  /* 0x0000001306061212 */ /* 0x004fc600078e3cff */
[----:B------:R-:W2:Y:S01]  /*0aa0*/  @P2 LDG.E R19, desc[UR50][R12.64+0xcc] ;  /* 0x0000cc320c132981 */ /* 0x000ea2000c1e1900 */
[----:B----4-:R-:W-:-:S03]  /*0ab0*/  @P1 LOP3.LUT R7, R7, R18, RZ, 0x3c, !PT ;  /* 0x0000001207071212 */ /* 0x010fc600078e3cff */
[----:B------:R-:W4:Y:S01]  /*0ac0*/  @P2 LDG.E R18, desc[UR50][R12.64+0xd0] ;  /* 0x0000d0320c122981 */ /* 0x000f22000c1e1900 */
[----:B---3--:R-:W-:-:S03]  /*0ad0*/  @P4 LOP3.LUT R8, R8, R23, RZ, 0x3c, !PT ;  /* 0x0000001708084212 */ /* 0x008fc600078e3cff */
[----:B------:R-:W3:Y:S01]  /*0ae0*/  @P2 LDG.E R23, desc[UR50][R12.64+0xd4] ;  /* 0x0000d4320c172981 */ /* 0x000ee2000c1e1900 */
[----:B------:R-:W-:-:S03]  /*0af0*/  @P5 LOP3.LUT R8, R8, R31, RZ, 0x3c, !PT ;  /* 0x0000001f08085212 */ /* 0x000fc600078e3cff */
        /* <DEDUP_REMOVED lines=9> */
[----:B------:R-:W-:Y:S01]  /*0b90*/  @P2 LOP3.LUT R5, R5, R22, RZ, 0x3c, !PT ;  /* 0x0000001605052212 */ /* 0x000fe200078e3cff */
[----:B------:R-:W-:-:S03]  /*0ba0*/  UIADD3 UR4, UPT, UPT, UR4, 0x10, URZ ;  /* 0x0000001004047890 */ /* 0x000fc6000fffe0ff */
[----:B------:R-:W-:Y:S01]  /*0bb0*/  @P3 LOP3.LUT R5, R5, R26, RZ, 0x3c, !PT ;  /* 0x0000001a05053212 */ /* 0x000fe200078e3cff */
[----:B------:R-:W-:-:S03]  /*0bc0*/  UISETP.NE.AND UP0, UPT, UR4, 0x20, UPT ;  /* 0x000000200400788c */ /* 0x000fc6000bf05270 */
[----:B------:R-:W-:-:S04]  /*0bd0*/  @P4 LOP3.LUT R5, R5, R30, RZ, 0x3c, !PT ;  /* 0x0000001e05054212 */ /* 0x000fc800078e3cff */
[----:B------:R-:W-:-:S04]  /*0be0*/  @P5 LOP3.LUT R5, R5, R34, RZ, 0x3c, !PT ;  /* 0x0000002205055212 */ /* 0x000fc800078e3cff */
[----:B------:R-:W-:-:S04]  /*0bf0*/  @P6 LOP3.LUT R5, R5, R40, RZ, 0x3c, !PT ;  /* 0x0000002805056212 */ /* 0x000fc800078e3cff */
[----:B------:R-:W-:Y:S02]  /*0c00*/  @P0 LOP3.LUT R5, R5, R42, RZ, 0x3c, !PT ;  /* 0x0000002a05050212 */ /* 0x000fe400078e3cff */
[----:B--2---:R-:W-:-:S04]  /*0c10*/  @P2 LOP3.LUT R6, R6, R19, RZ, 0x3c, !PT ;  /* 0x0000001306062212 */ /* 0x004fc800078e3cff */
[----:B------:R-:W-:Y:S02]  /*0c20*/  @P3 LOP3.LUT R6, R6, R25, RZ, 0x3c, !PT ;  /* 0x0000001906063212 */ /* 0x000fe400078e3cff */
[----:B----4-:R-:W-:Y:S02]  /*0c30*/  @P2 LOP3.LUT R7, R7, R18, RZ, 0x3c, !PT ;  /* 0x0000001207072212 */ /* 0x010fe400078e3cff */
[----:B---3--:R-:W-:Y:S02]  /*0c40*/  @P2 LOP3.LUT R4, R4, R23, RZ, 0x3c, !PT ;  /* 0x0000001704042212 */ /* 0x008fe400078e3cff */
        /* <DEDUP_REMOVED lines=13> */
[----:B------:R-:W-:Y:S01]  /*0d20*/  @P0 LOP3.LUT R4, R4, R41, RZ, 0x3c, !PT ;  /* 0x0000002904040212 */ /* 0x000fe200078e3cff */
[----:B------:R-:W-:Y:S06]  /*0d30*/  BRA.U UP0, `(.L_x_4) ;  /* 0xfffffff5004c7547 */ /* 0x000fec000b83ffff */
[----:B------:R-:W-:-:S05]  /*0d40*/  VIADD R16, R16, 0x1 ;  /* 0x0000000110107836 */ /* 0x000fca0000000000 */
[----:B------:R-:W-:-:S13]  /*0d50*/  ISETP.NE.AND P0, PT, R16, 0x5, PT ;  /* 0x000000051000780c */ /* 0x000fda0003f05270 */
[----:B------:R-:W-:Y:S05]  /*0d60*/  @P0 BRA `(.L_x_5) ;  /* 0xfffffff400300947 */ /* 0x000fea000383ffff */
[----:B------:R0:W-:Y:S01]  /*0d70*/  STL.64 [R1+0x8], R6 ;  /* 0x0000080601007387 */ /* 0x0001e20000100a00 */
[----:B------:R-:W-:-:S03]  /*0d80*/  ISETP.NE.U32.AND P0, PT, R36, 0x1, PT ;  /* 0x000000012400780c */ /* 0x000fc60003f05070 */
[----:B------:R0:W-:Y:S01]  /*0d90*/  STL.64 [R1+0x10], R4 ;  /* 0x0000100401007387 */ /* 0x0001e20000100a00 */
[----:B------:R-:W-:-:S03]  /*0da0*/  ISETP.NE.AND.EX P0, PT, RZ, RZ, PT, P0 ;  /* 0x000000ffff00720c */ /* 0x000fc60003f05300 */
[----:B------:R0:W-:Y:S10]  /*0db0*/  STL [R1+0x4], R8 ;  /* 0x0000040801007387 */ /* 0x0001f40000100800 */
[----:B0-----:R-:W-:Y:S05]  /*0dc0*/  @!P0 BRA `(.L_x_3) ;  /* 0x0000001400e48947 */ /* 0x001fea0003800000 */
[----:B------:R-:W-:Y:S01]  /*0dd0*/  IMAD.MOV.U32 R8, RZ, RZ, RZ ;  /* 0x000000ffff087224 */ /* 0x000fe200078e00ff */
[----:B------:R-:W-:Y:S01]  /*0de0*/  CS2R R4, SRZ ;  /* 0x0000000000047805 */ /* 0x000fe2000001ff00 */
[----:B------:R-:W-:Y:S01]  /*0df0*/  IMAD.MOV.U32 R16, RZ, RZ, RZ ;  /* 0x000000ffff107224 */ /* 0x000fe200078e00ff */
[----:B------:R-:W-:-:S07]  /*0e00*/  CS2R R6, SRZ ;  /* 0x0000000000067805 */ /* 0x000fce000001ff00 */
.L_x_7:
[----:B------:R-:W-:-:S06]  /*0e10*/  IMAD R15, R16, 0x4, R1 ;  /* 0x00000004100f7824 */ /* 0x000fcc00078e0201 */
[----:B------:R-:W5:Y:S01]  /*0e20*/  LDL R15, [R15+0x4] ;  /* 0x000004000f0f7983 */ /* 0x000f620000100800 */
[----:B------:R-:W-:Y:S01]  /*0e30*/  IMAD.SHL.U32 R17, R16, 0x20, RZ ;  /* 0x0000002010117824 */ /* 0x000fe200078e00ff */
[----:B------:R-:W-:-:S06]  /*0e40*/  UMOV UR4, URZ ;  /* 0x000000ff00047c82 */ /* 0x000fcc0008000000 */
.L_x_6:
        /* <DEDUP_REMOVED lines=181> */
[----:B0-----:R-:W-:Y:S05]  /*19a0*/  @P0 BRA `(.L_x_3) ;  /* 0x0000000800ec0947 */ /* 0x001fea0003800000 */
[----:B------:R-:W-:Y:S01]  /*19b0*/  IMAD.MOV.U32 R8, RZ, RZ, RZ ;  /* 0x000000ffff087224 */ /* 0x000fe200078e00ff */
[----:B------:R-:W-:Y:S01]  /*19c0*/  CS2R R4, SRZ ;  /* 0x0000000000047805 */ /* 0x000fe2000001ff00 */
[----:B------:R-:W-:Y:S01]  /*19d0*/  IMAD.MOV.U32 R16, RZ, RZ, RZ ;  /* 0x000000ffff107224 */ /* 0x000fe200078e00ff */
[----:B------:R-:W-:-:S07]  /*19e0*/  CS2R R6, SRZ ;  /* 0x0000000000067805 */ /* 0x000fce000001ff00 */
.L_x_9:
[----:B------:R-:W-:-:S06]  /*19f0*/  IMAD R15, R16, 0x4, R1 ;  /* 0x00000004100f7824 */ /* 0x000fcc00078e0201 */
[----:B------:R-:W5:Y:S01]  /*1a00*/  LDL R15, [R15+0x4] ;  /* 0x000004000f0f7983 */ /* 0x000f620000100800 */
[----:B------:R-:W-:Y:S01]  /*1a10*/  IMAD.SHL.U32 R17, R16, 0x20, RZ ;  /* 0x0000002010117824 */ /* 0x000fe200078e00ff */
[----:B------:R-:W-:-:S06]  /*1a20*/  UMOV UR4, URZ ;  /* 0x000000ff00047c82 */ /* 0x000fcc0008000000 */
.L_x_8:
        /* <DEDUP_REMOVED lines=60> */
[----:B------:R-:W4:Y:S01]  /*1df0*/  @P3 LDG.E R21, desc[UR50][R12.64+0x40] ;  /* 0x000040320c153981 */ /* 0x000f22000c1e1900 */
[----:B------:R-:W-:-:S03]  /*1e00*/  @P2 LOP3.LUT R6, R6, R23, RZ, 0x3c, !PT ;  /* 0x0000001706062212 */ /* 0x000fc600078e3cff */
        /* <DEDUP_REMOVED lines=58> */
[----:B------:R-:W4:-:S12]  /*21b0*/  @P1 LDG.E R20, desc[UR50][R12.64+0xc4] ;  /* 0x0000c4320c141981 */ /* 0x000f18000c1e1900 */
        /* <DEDUP_REMOVED lines=14> */
[----:B------:R-:W-:-:S03]  /*22a0*/  @P5 LOP3.LUT R8, R8, R31, RZ, 0x3c, !PT ;  /* 0x0000001f08085212 */ /* 0x000fc600078e3cff */
[----:B------:R-:W3:Y:S01]  /*22b0*/  @P4 LDG.E R31, desc[UR50][R12.64+0xfc] ;  /* 0x0000fc320c1f4981 */ /* 0x000ee2000c1e1900 */
[----:B------:R-:W-:-:S03]  /*22c0*/  @P6 LOP3.LUT R8, R8, R33, RZ, 0x3c, !PT ;  /* 0x0000002108086212 */ /* 0x000fc600078e3cff */
[----:B------:R-:W3:Y:S01]  /*22d0*/  @P5 LDG.E R33, desc[UR50][R12.64+0x108] ;  /* 0x000108320c215981 */ /* 0x000ee2000c1e1900 */
[----:B----4-:R-:W-:-:S03]  /*22e0*/  @P1 LOP3.LUT R7, R7, R18, RZ, 0x3c, !PT ;  /* 0x0000001207071212 */ /* 0x010fc600078e3cff */
[----:B------:R-:W4:Y:S01]  /*22f0*/  @P6 LDG.E R18, desc[UR50][R12.64+0x120] ;  /* 0x000120320c126981 */ /* 0x000f22000c1e1900 */
[----:B------:R-:W-:-:S03]  /*2300*/  @P0 LOP3.LUT R8, R8, R35, RZ, 0x3c, !PT ;  /* 0x0000002308080212 */ /* 0x000fc600078e3cff */
[----:B------:R-:W4:Y:S01]  /*2310*/  @P5 LDG.E R35, desc[UR50][R12.64+0x110] ;  /* 0x000110320c235981 */ /* 0x000f22000c1e1900 */
[----:B------:R-:W-:-:S03]  /*2320*/  @P1 LOP3.LUT R4, R4, R21, RZ, 0x3c, !PT ;  /* 0x0000001504041212 */ /* 0x000fc600078e3cff */
[----:B------:R-:W4:Y:S01]  /*2330*/  @P0 LDG.E R21, desc[UR50][R12.64+0x130] ;  /* 0x000130320c150981 */ /* 0x000f22000c1e1900 */
[----:B------:R-:W-:Y:S02]  /*2340*/  @P1 LOP3.LUT R5, R5, R20, RZ, 0x3c, !PT ;  /* 0x0000001405051212 */ /* 0x000fe400078e3cff */
[----:B------:R-:W-:Y:S02]  /*2350*/  @P2 LOP3.LUT R7, R7, R22, RZ, 0x3c, !PT ;  /* 0x0000001607072212 */ /* 0x000fe400078e3cff */
[----:B------:R-:W-:Y:S01]  /*2360*/  @P2 LOP3.LUT R5, R5, R24, RZ, 0x3c, !PT ;  /* 0x0000001805052212 */ /* 0x000fe200078e3cff */
[----:B------:R-:W-:Y:S01]  /*2370*/  UIADD3 UR4, UPT, UPT, UR4, 0x10, URZ ;  /* 0x0000001004047890 */ /* 0x000fe2000fffe0ff */
[----:B------:R-:W-:Y:S02]  /*2380*/  @P3 LOP3.LUT R7, R7, R26, RZ, 0x3c, !PT ;  /* 0x0000001a07073212 */ /* 0x000fe400078e3cff */
[----:B------:R-:W-:Y:S01]  /*2390*/  @P3 LOP3.LUT R5, R5, R28, RZ, 0x3c, !PT ;  /* 0x0000001c05053212 */ /* 0x000fe200078e3cff */
[----:B------:R-:W-:Y:S01]  /*23a0*/  UISETP.NE.AND UP0, UPT, UR4, 0x20, UPT ;  /* 0x000000200400788c */ /* 0x000fe2000bf05270 */
[----:B------:R-:W-:-:S02]  /*23b0*/  @P4 LOP3.LUT R7, R7, R30, RZ, 0x3c, !PT ;  /* 0x0000001e07074212 */ /* 0x000fc400078e3cff */
[----:B------:R-:W-:Y:S02]  /*23c0*/  @P4 LOP3.LUT R5, R5, R32, RZ, 0x3c, !PT ;  /* 0x0000002005054212 */ /* 0x000fe400078e3cff */
[----:B------:R-:W-:Y:S02]  /*23d0*/  @P5 LOP3.LUT R7, R7, R34, RZ, 0x3c, !PT ;  /* 0x0000002207075212 */ /* 0x000fe400078e3cff */
[----:B------:R-:W-:-:S04]  /*23e0*/  @P5 LOP3.LUT R5, R5, R36, RZ, 0x3c, !PT ;  /* 0x0000002405055212 */ /* 0x000fc800078e3cff */
[----:B------:R-:W-:-:S04]  /*23f0*/  @P6 LOP3.LUT R5, R5, R38, RZ, 0x3c, !PT ;  /* 0x0000002605056212 */ /* 0x000fc800078e3cff */
[----:B------:R-:W-:Y:S02]  /*2400*/  @P0 LOP3.LUT R5, R5, R42, RZ, 0x3c, !PT ;  /* 0x0000002a05050212 */ /* 0x000fe400078e3cff */
[----:B--2---:R-:W-:-:S04]  /*2410*/  @P2 LOP3.LUT R6, R6, R19, RZ, 0x3c, !PT ;  /* 0x0000001306062212 */ /* 0x004fc800078e3cff */
[----:B------:R-:W-:Y:S02]  /*2420*/  @P3 LOP3.LUT R6, R6, R25, RZ, 0x3c, !PT ;  /* 0x0000001906063212 */ /* 0x000fe400078e3cff */
[----:B---3--:R-:W-:-:S04]  /*2430*/  @P2 LOP3.LUT R4, R4, R23, RZ, 0x3c, !PT ;  /* 0x0000001704042212 */ /* 0x008fc800078e3cff */
[----:B------:R-:W-:Y:S02]  /*2440*/  @P3 LOP3.LUT R4, R4, R27, RZ, 0x3c, !PT ;  /* 0x0000001b04043212 */ /* 0x000fe400078e3cff */
[----:B------:R-:W-:Y:S02]  /*2450*/  @P4 LOP3.LUT R6, R6, R29, RZ, 0x3c, !PT ;  /* 0x0000001d06064212 */ /* 0x000fe400078e3cff */
[----:B------:R-:W-:Y:S02]  /*2460*/  @P4 LOP3.LUT R4, R4, R31, RZ, 0x3c, !PT ;  /* 0x0000001f04044212 */ /* 0x000fe400078e3cff */
[----:B------:R-:W-:Y:S02]  /*2470*/  @P5 LOP3.LUT R6, R6, R33, RZ, 0x3c, !PT ;  /* 0x0000002106065212 */ /* 0x000fe400078e3cff */
[----:B----4-:R-:W-:Y:S02]  /*2480*/  @P6 LOP3.LUT R7, R7, R18, RZ, 0x3c, !PT ;  /* 0x0000001207076212 */ /* 0x010fe400078e3cff */
        /* <DEDUP_REMOVED lines=10> */
[----:B------:R0:W-:Y:S04]  /*2530*/  STL.64 [R1+0x8], R6 ;  /* 0x0000080601007387 */ /* 0x0001e80000100a00 */
[----:B------:R0:W-:Y:S04]  /*2540*/  STL.64 [R1+0x10], R4 ;  /* 0x0000100401007387 */ /* 0x0001e80000100a00 */
[----:B------:R0:W-:Y:S02]  /*2550*/  STL [R1+0x4], R8 ;  /* 0x0000040801007387 */ /* 0x0001e40000100800 */
.L_x_3:
[----:B------:R-:W-:Y:S05]  /*2560*/  BSYNC.RECONVERGENT B1 ;  /* 0x0000000000017941 */ /* 0x000fea0003800200 */
.L_x_2:
[C---:B------:R-:W-:Y:S01]  /*2570*/  ISETP.GT.U32.AND P0, PT, R14.reuse, 0x3, PT ;  /* 0x000000030e00780c */ /* 0x040fe20003f04070 */
[----:B------:R-:W-:Y:S01]  /*2580*/  VIADD R9, R9, 0x1 ;  /* 0x0000000109097836 */ /* 0x000fe20000000000 */
[--C-:B------:R-:W-:Y:S02]  /*2590*/  SHF.R.U64 R14, R14, 0x2, R3.reuse ;  /* 0x000000020e0e7819 */ /* 0x100fe40000001203 */
[----:B------:R-:W-:Y:S02]  /*25a0*/  ISETP.GT.U32.AND.EX P0, PT, R3, RZ, PT, P0 ;  /* 0x000000ff0300720c */ /* 0x000fe40003f04100 */
[----:B------:R-:W-:-:S11]  /*25b0*/  SHF.R.U32.HI R3, RZ, 0x2, R3 ;  /* 0x00000002ff037819 */ /* 0x000fd60000011603 */
[----:B------:R-:W-:Y:S05]  /*25c0*/  @P0 BRA `(.L_x_10) ;  /* 0xffffffd800ec0947 */ /* 0x000fea000383ffff */
.L_x_1:
[----:B------:R-:W-:Y:S05]  /*25d0*/  BSYNC.RECONVERGENT B0 ;  /* 0x0000000000007941 */ /* 0x000fea0003800200 */
.L_x_0:
[----:B0-----:R-:W0:Y:S01]  /*25e0*/  LDC.64 R4, c[0x0][0x3c8] ;  /* 0x0000f200ff047b82 */ /* 0x001e220000000a00 */
[----:B------:R1:W-:Y:S04]  /*25f0*/  STL.64 [R1+0x18], RZ ;  /* 0x000018ff01007387 */ /* 0x0003e80000100a00 */
[----:B------:R1:W-:Y:S04]  /*2600*/  STL [R1+0x20], RZ ;  /* 0x000020ff01007387 */ /* 0x0003e80000100800 */
[----:B------:R1:W-:Y:S01]  /*2610*/  STL.64 [R1+0x28], RZ ;  /* 0x000028ff01007387 */ /* 0x0003e20000100a00 */
[----:B0-----:R-:W-:-:S05]  /*2620*/  IMAD R3, R5, R4, RZ ;  /* 0x0000000405037224 */ /* 0x001fca00078e02ff */
[-C--:B------:R-:W-:Y:S02]  /*2630*/  IABS R8, R3.reuse ;  /* 0x0000000300087213 */ /* 0x080fe40000000000 */
[----:B------:R-:W-:Y:S02]  /*2640*/  IABS R9, R3 ;  /* 0x0000000300097213 */ /* 0x000fe40000000000 */
[----:B------:R-:W0:Y:S08]  /*2650*/  I2F.RP R6, R8 ;  /* 0x0000000800067306 */ /* 0x000e300000209400 */
[----:B0-----:R-:W0:Y:S02]  /*2660*/  MUFU.RCP R6, R6 ;  /* 0x0000000600067308 */ /* 0x001e240000001000 */
[----:B0-----:R-:W-:-:S02]  /*2670*/  VIADD R4, R6, 0xffffffe ;  /* 0x0ffffffe06047836 */ /* 0x001fc40000000000 */
[----:B------:R-:W-:-:S04]  /*2680*/  IMAD.MOV.U32 R6, RZ, RZ, RZ ;  /* 0x000000ffff067224 */ /* 0x000fc800078e00ff */
[----:B------:R0:W2:Y:S02]  /*2690*/  F2I.FTZ.U32.TRUNC.NTZ R5, R4 ;  /* 0x0000000400057305 */ /* 0x0000a4000021f000 */
[----:B0-----:R-:W-:Y:S02]  /*26a0*/  IMAD.MOV.U32 R4, RZ, RZ, RZ ;  /* 0x000000ffff047224 */ /* 0x001fe400078e00ff */
[----:B--2---:R-:W-:-:S04]  /*26b0*/  IMAD.MOV R7, RZ, RZ, -R5 ;  /* 0x000000ffff077224 */ /* 0x004fc800078e0a05 */
[----:B------:R-:W-:-:S04]  /*26c0*/  IMAD R7, R7, R8, RZ ;  /* 0x0000000807077224 */ /* 0x000fc800078e02ff */
[----:B------:R-:W-:-:S04]  /*26d0*/  IMAD.HI.U32 R5, R5, R7, R4 ;  /* 0x0000000705057227 */ /* 0x000fc800078e0004 */
[----:B------:R-:W-:Y:S02]  /*26e0*/  IMAD.MOV R7, RZ, RZ, -R9 ;  /* 0x000000ffff077224 */ /* 0x000fe400078e0a09 */
[----:B------:R-:W-:-:S04]  /*26f0*/  IMAD.HI.U32 R4, R5, 0x3b9aca00, RZ ;  /* 0x3b9aca0005047827 */ /* 0x000fc800078e00ff */
[----:B------:R-:W-:-:S05]  /*2700*/  IMAD R5, R4, R7, 0x3b9aca00 ;  /* 0x3b9aca0004057424 */ /* 0x000fca00078e0207 */
[----:B------:R-:W-:-:S13]  /*2710*/  ISETP.GT.U32.AND P1, PT, R8, R5, PT ;  /* 0x000000050800720c */ /* 0x000fda0003f24070 */
[----:B------:R-:W-:Y:S02]  /*2720*/  @!P1 IMAD.IADD R5, R5, 0x1, -R8 ;  /* 0x0000000105059824 */ /* 0x000fe400078e0a08 */
[----:B------:R-:W-:Y:S01]  /*2730*/  @!P1 VIADD R4, R4, 0x1 ;  /* 0x0000000104049836 */ /* 0x000fe20000000000 */
[----:B------:R-:W-:Y:S02]  /*2740*/  ISETP.NE.AND P1, PT, R3, RZ, PT ;  /* 0x000000ff0300720c */ /* 0x000fe40003f25270 */
[----:B------:R-:W-:Y:S01]  /*2750*/  ISETP.GE.U32.AND P0, PT, R5, R8, PT ;  /* 0x000000080500720c */ /* 0x000fe20003f06070 */
[----:B------:R-:W-:Y:S01]  /*2760*/  IMAD.MOV.U32 R8, RZ, RZ, RZ ;  /* 0x000000ffff087224 */ /* 0x000fe200078e00ff */
[----:B------:R-:W-:-:S04]  /*2770*/  LOP3.LUT R5, R3, 0x3b9aca00, RZ, 0x3c, !PT ;  /* 0x3b9aca0003057812 */ /* 0x000fc800078e3cff */
[----:B------:R-:W-:Y:S01]  /*2780*/  ISETP.GE.AND P2, PT, R5, RZ, PT ;  /* 0x000000ff0500720c */ /* 0x000fe20003f46270 */
[----:B------:R-:W-:-:S06]  /*2790*/  IMAD.MOV.U32 R5, RZ, RZ, RZ ;  /* 0x000000ffff057224 */ /* 0x000fcc00078e00ff */
[----:B------:R-:W-:-:S06]  /*27a0*/  @P0 VIADD R4, R4, 0x1 ;  /* 0x0000000104040836 */ /* 0x000fcc0000000000 */
[----:B------:R-:W-:Y:S01]  /*27b0*/  @!P2 IMAD.MOV R4, RZ, RZ, -R4 ;  /* 0x000000ffff04a224 */ /* 0x000fe200078e0a04 */
[----:B------:R-:W-:Y:S01]  /*27c0*/  @!P1 LOP3.LUT R4, RZ, R3, RZ, 0x33, !PT ;  /* 0x00000003ff049212 */ /* 0x000fe200078e33ff */
[----:B------:R-:W-:-:S03]  /*27d0*/  IMAD.MOV.U32 R3, RZ, RZ, RZ ;  /* 0x000000ffff037224 */ /* 0x000fc600078e00ff */
[----:B------:R-:W-:-:S13]  /*27e0*/  ISETP.GE.AND P0, PT, R4, 0x1, PT ;  /* 0x000000010400780c */ /* 0x000fda0003f06270 */
[----:B-1----:R-:W-:Y:S05]  /*27f0*/  @!P0 BRA `(.L_x_11) ;  /* 0x0000001400a08947 */ /* 0x002fea0003800000 */
[----:B------:R-:W0:Y:S01]  /*2800*/  LDC.64 R6, c[0x0][0x390] ;  /* 0x0000e400ff067b82 */ /* 0x000e220000000a00 */
[----:B------:R-:W-:Y:S01]  /*2810*/  BSSY B0, `(.L_x_11) ;  /* 0x0000166000007945 */ /* 0x000fe20003800000 */
[----:B------:R-:W-:Y:S01]  /*2820*/  SHF.R.S32.HI R23, RZ, 0x1f, R4 ;  /* 0x0000001fff177819 */ /* 0x000fe20000011404 */
[----:B------:R-:W-:Y:S01]  /*2830*/  IMAD.MOV.U32 R5, RZ, RZ, RZ ;  /* 0x000000ffff057224 */ /* 0x000fe200078e00ff */
[----:B------:R-:W1:Y:S01]  /*2840*/  LDCU.64 UR44, c[0x0][0x388] ;  /* 0x00007100ff2c77ac */ /* 0x000e620008000a00 */
[----:B------:R-:W-:-:S03]  /*2850*/  IMAD.MOV.U32 R3, RZ, RZ, RZ ;  /* 0x000000ffff037224 */ /* 0x000fc600078e00ff */
[----:B------:R-:W2:Y:S01]  /*2860*/  LDC.64 R8, c[0x0][0x388] ;  /* 0x0000e200ff087b82 */ /* 0x000ea20000000a00 */
[----:B------:R-:W3:Y:S01]  /*2870*/  LDCU.64 UR48, c[0x0][0x3c0] ;  /* 0x00007800ff3077ac */ /* 0x000ee20008000a00 */
[----:B------:R-:W4:Y:S06]  /*2880*/  LDCU.64 UR46, c[0x0][0x3b0] ;  /* 0x00007600ff2e77ac */ /* 0x000f2c0008000a00 */
[----:B------:R-:W5:Y:S01]  /*2890*/  LDC.64 R18, c[0x0][0x3b8] ;  /* 0x0000ee00ff127b82 */ /* 0x000f620000000a00 */
[----:B------:R-:W0:Y:S01]  /*28a0*/  LDCU.128 UR36, c[0x0][0x390] ;  /* 0x00007200ff2477ac */ /* 0x000e220008000c00 */
[----:B------:R-:W0:Y:S06]  /*28b0*/  LDCU.64 UR54, c[0x4][0x58] ;  /* 0x01000b00ff3677ac */ /* 0x000e2c0008000a00 */
[----:B------:R-:W1:Y:S01]  /*28c0*/  LDC.64 R20, c[0x0][0x398] ;  /* 0x0000e600ff147b82 */ /* 0x000e620000000a00 */
[----:B0-----:R-:W-:Y:S01]  /*28d0*/  DMUL R6, R6, R6 ;  /* 0x0000000606067228 */ /* 0x001fe20000000000 */
[----:B------:R-:W0:Y:S07]  /*28e0*/  LDCU.128 UR40, c[0x0][0x3a0] ;  /* 0x00007400ff2877ac */ /* 0x000e2e0008000c00 */
[----:B--2---:R-:W-:Y:S01]  /*28f0*/  DFMA R6, R8, R8, R6 ;  /* 0x000000080806722b */ /* 0x004fe20000000006 */
[----:B------:R-:W-:Y:S01]  /*2900*/  IMAD.MOV.U32 R8, RZ, RZ, RZ ;  /* 0x000000ffff087224 */ /* 0x000fe200078e00ff */
[----:B-----5:R-:W-:-:S06]  /*2910*/  DMUL R18, R18, R18 ;  /* 0x0000001212127228 */ /* 0x020fcc0000000000 */
[----:B-1----:R-:W-:Y:S01]  /*2920*/  DFMA R20, R20, R20, R6 ;  /* 0x000000141414722b */ /* 0x002fe20000000006 */
[----:B0--34-:R-:W-:-:S10]  /*2930*/  IMAD.MOV.U32 R6, RZ, RZ, RZ ;  /* 0x000000ffff067224 */ /* 0x019fd400078e00ff */
.L_x_34:
[----:B------:R-:W2:Y:S04]  /*2940*/  LDL.64 R24, [R1] ;  /* 0x0000000001187983 */ /* 0x000ea80000100a00 */
[----:B------:R-:W3:Y:S04]  /*2950*/  LDL.64 R14, [R1+0x10] ;  /* 0x00001000010e7983 */ /* 0x000ee80000100a00 */
[----:B------:R-:W4:Y:S01]  /*2960*/  LDL.64 R12, [R1+0x8] ;  /* 0x00000800010c7983 */ /* 0x000f220000100a00 */
[----:B------:R-:W-:Y:S05]  /*2970*/  YIELD ;  /* 0x0000000000007946 */ /* 0x000fea0003800000 */
[----:B------:R-:W-:Y:S01]  /*2980*/  UMOV UR4, 0x54442d18 ;  /* 0x54442d1800047882 */ /* 0x000fe20000000000 */
[----:B------:R-:W-:Y:S01]  /*2990*/  UMOV UR5, 0x400921fb ;  /* 0x400921fb00057882 */ /* 0x000fe20000000000 */
[----:B------:R-:W-:Y:S01]  /*29a0*/  IMAD.MOV.U32 R22, RZ, RZ, 0x40000000 ;  /* 0x40000000ff167424 */ /* 0x000fe200078e00ff */
[----:B------:R-:W-:Y:S01]  /*29b0*/  IADD3 R8, P1, PT, R8, 0x1, RZ ;  /* 0x0000000108087810 */ /* 0x000fe20007f3e0ff */
[----:B------:R-:W-:Y:S04]  /*29c0*/  BSSY.RECONVERGENT B1, `(.L_x_12) ;  /* 0x0000037000017945 */ /* 0x000fe80003800200 */
[----:B------:R-:W-:Y:S01]  /*29d0*/  IMAD.X R3, RZ, RZ, R3, P1 ;  /* 0x000000ffff037224 */ /* 0x000fe200008e0603 */
[----:B0-2---:R-:W-:-:S04]  /*29e0*/  SHF.R.U32.HI R10, RZ, 0x2, R25 ;  /* 0x00000002ff0a7819 */ /* 0x005fc80000011619 */
[----:B------:R-:W-:Y:S01]  /*29f0*/  LOP3.LUT R10, R10, R25, RZ, 0x3c, !PT ;  /* 0x000000190a0a7212 */ /* 0x000fe200078e3cff */
[----:B---3--:R-:W-:Y:S01]  /*2a00*/  IMAD.SHL.U32 R7, R15, 0x10, RZ ;  /* 0x000000100f077824 */ /* 0x008fe200078e00ff */
[----:B------:R0:W-:Y:S01]  /*2a10*/  STL.64 [R1+0x8], R14 ;  /* 0x0000080e01007387 */ /* 0x0001e20000100a00 */
[----:B----4-:R-:W-:Y:S02]  /*2a20*/  IMAD.MOV.U32 R25, RZ, RZ, R13 ;  /* 0x000000ffff197224 */ /* 0x010fe400078e000d */
[----:B------:R-:W-:-:S05]  /*2a30*/  IMAD.SHL.U32 R9, R10, 0x2, RZ ;  /* 0x000000020a097824 */ /* 0x000fca00078e00ff */
[----:B------:R-:W-:Y:S02]  /*2a40*/  LOP3.LUT R10, R10, R9, R7, 0x96, !PT ;  /* 0x000000090a0a7212 */ /* 0x000fe400078e9607 */
[----:B------:R-:W-:Y:S02]  /*2a50*/  SHF.R.U32.HI R7, RZ, 0x2, R12 ;  /* 0x00000002ff077819 */ /* 0x000fe4000001160c */
[----:B------:R-:W-:Y:S01]  /*2a60*/  LOP3.LUT R16, R10, R15, RZ, 0x3c, !PT ;  /* 0x0000000f0a107212 */ /* 0x000fe200078e3cff */
[----:B------:R-:W-:Y:S01]  /*2a70*/  IMAD.MOV.U32 R10, RZ, RZ, 0x2f800000 ;  /* 0x2f800000ff0a7424 */ /* 0x000fe200078e00ff */
[----:B------:R-:W-:Y:S01]  /*2a80*/  LOP3.LUT R12, R7, R12, RZ, 0x3c, !PT ;  /* 0x0000000c070c7212 */ /* 0x000fe200078e3cff */
[----:B0-----:R-:W-:Y:S01]  /*2a90*/  DMUL R14, RZ, +INF ;  /* 0x7ff00000ff0e7828 */ /* 0x001fe20000000000 */
[----:B------:R-:W-:Y:S01]  /*2aa0*/  IADD3 R7, PT, PT, R24, 0x587c5, R16 ;  /* 0x000587c518077810 */ /* 0x000fe20007ffe010 */
[----:B------:R-:W-:Y:S02]  /*2ab0*/  IMAD.SHL.U32 R9, R16, 0x10, RZ ;  /* 0x0000001010097824 */ /* 0x000fe400078e00ff */
[----:B------:R-:W-:Y:S01]  /*2ac0*/  IMAD.SHL.U32 R11, R12, 0x2, RZ ;  /* 0x000000020c0b7824 */ /* 0x000fe200078e00ff */
[----:B------:R-:W-:Y:S01]  /*2ad0*/  I2FP.F32.U32 R7, R7 ;  /* 0x0000000700077245 */ /* 0x000fe20000201000 */
[----:B------:R-:W-:-:S03]  /*2ae0*/  VIADD R24, R24, 0xb0f8a ;  /* 0x000b0f8a18187836 */ /* 0x000fc60000000000 */
[----:B------:R-:W-:Y:S01]  /*2af0*/  LOP3.LUT R11, R12, R11, R9, 0x96, !PT ;  /* 0x0000000b0c0b7212 */ /* 0x000fe200078e9609 */
[----:B------:R-:W-:Y:S01]  /*2b00*/  FFMA R9, R7, R10, 1.1641532182693481445e-10 ;  /* 0x2f00000007097423 */ /* 0x000fe2000000000a */
[----:B------:R0:W-:Y:S02]  /*2b10*/  STL.64 [R1], R24 ;  /* 0x0000001801007387 */ /* 0x0001e40000100a00 */
[----:B------:R-:W-:Y:S01]  /*2b20*/  LOP3.LUT R17, R11, R16, RZ, 0x3c, !PT ;  /* 0x000000100b117212 */ /* 0x000fe200078e3cff */
[----:B------:R-:W1:Y:S04]  /*2b30*/  F2F.F64.F32 R12, R9 ;  /* 0x00000009000c7310 */ /* 0x000e680000201800 */
[----:B------:R-:W-:Y:S01]  /*2b40*/  IMAD.IADD R7, R17, 0x1, R24 ;  /* 0x0000000111077824 */ /* 0x000fe200078e0218 */
[----:B------:R0:W-:Y:S04]  /*2b50*/  STL.64 [R1+0x10], R16 ;  /* 0x0000101001007387 */ /* 0x0001e80000100a00 */
[----:B------:R-:W-:-:S05]  /*2b60*/  I2FP.F32.U32 R7, R7 ;  /* 0x0000000700077245 */ /* 0x000fca0000201000 */
[----:B------:R-:W-:Y:S01]  /*2b70*/  FFMA R7, R7, R10, 1.1641532182693481445e-10 ;  /* 0x2f00000007077423 */ /* 0x000fe2000000000a */
[----:B-1----:R-:W-:-:S03]  /*2b80*/  DMUL R12, R12, UR4 ;  /* 0x000000040c0c7c28 */ /* 0x002fc60008000000 */
[----:B------:R-:W-:Y:S01]  /*2b90*/  FFMA R10, R7, R22, -1 ;  /* 0xbf800000070a7423 */ /* 0x000fe20000000016 */
[----:B------:R-:W-:-:S04]  /*2ba0*/  IMAD.MOV.U32 R7, RZ, RZ, 0x1 ;  /* 0x00000001ff077424 */ /* 0x000fc800078e00ff */
[----:B------:R-:W-:Y:S01]  /*2bb0*/  DSETP.NEU.AND P0, PT, R12, +INF , PT ;  /* 0x7ff000000c00742a */ /* 0x000fe20003f0d000 */
[----:B------:R-:W1:-:S13]  /*2bc0*/  F2F.F64.F32 R10, R10 ;  /* 0x0000000a000a7310 */ /* 0x000e5a0000201800 */
[----:B0-----:R-:W-:Y:S05]  /*2bd0*/  @!P0 BRA `(.L_x_13) ;  /* 0x0000000000548947 */ /* 0x001fea0003800000 */
[----:B------:R-:W-:Y:S01]  /*2be0*/  UMOV UR4, 0x6dc9c883 ;  /* 0x6dc9c88300047882 */ /* 0x000fe20000000000 */
[----:B------:R-:W-:Y:S01]  /*2bf0*/  UMOV UR5, 0x3fe45f30 ;  /* 0x3fe45f3000057882 */ /* 0x000fe20000000000 */
[C---:B------:R-:W-:Y:S01]  /*2c00*/  DSETP.GE.AND P0, PT, R12.reuse, 2.14748364800000000000e+09, PT ;  /* 0x41e000000c00742a */ /* 0x040fe20003f06000 */
[----:B------:R-:W-:Y:S01]  /*2c10*/  BSSY.RECONVERGENT B2, `(.L_x_14) ;  /* 0x0000010000027945 */ /* 0x000fe20003800200 */
[----:B------:R-:W-:Y:S01]  /*2c20*/  DMUL R16, R12, UR4 ;  /* 0x000000040c107c28 */ /* 0x000fe20008000000 */
[----:B------:R-:W-:Y:S01]  /*2c30*/  UMOV UR4, 0x54442d18 ;  /* 0x54442d1800047882 */ /* 0x000fe20000000000 */
[----:B------:R-:W-:-:S04]  /*2c40*/  UMOV UR5, 0x3ff921fb ;  /* 0x3ff921fb00057882 */ /* 0x000fc80000000000 */
[----:B------:R-:W0:Y:S08]  /*2c50*/  F2I.F64 R7, R16 ;  /* 0x0000001000077311 */ /* 0x000e300000301100 */
[----:B0-----:R-:W0:Y:S02]  /*2c60*/  I2F.F64 R14, R7 ;  /* 0x00000007000e7312 */ /* 0x001e240000201c00 */
[----:B0-----:R-:W-:Y:S01]  /*2c70*/  DFMA R24, R14, -UR4, R12 ;  /* 0x800000040e187c2b */ /* 0x001fe2000800000c */
[----:B------:R-:W-:Y:S01]  /*2c80*/  UMOV UR4, 0x33145c00 ;  /* 0x33145c0000047882 */ /* 0x000fe20000000000 */
[----:B------:R-:W-:-:S06]  /*2c90*/  UMOV UR5, 0x3c91a626 ;  /* 0x3c91a62600057882 */ /* 0x000fcc0000000000 */
[----:B------:R-:W-:Y:S01]  /*2ca0*/  DFMA R24, R14, -UR4, R24 ;  /* 0x800000040e187c2b */ /* 0x000fe20008000018 */
[----:B------:R-:W-:Y:S01]  /*2cb0*/  UMOV UR4, 0x252049c0 ;  /* 0x252049c000047882 */ /* 0x000fe20000000000 */
[----:B------:R-:W-:-:S06]  /*2cc0*/  UMOV UR5, 0x397b839a ;  /* 0x397b839a00057882 */ /* 0x000fcc0000000000 */
[----:B------:R-:W-:Y:S01]  /*2cd0*/  DFMA R14, R14, -UR4, R24 ;  /* 0x800000040e0e7c2b */ /* 0x000fe20008000018 */
[----:B------:R-:W-:Y:S10]  /*2ce0*/  @!P0 BRA `(.L_x_15) ;  /* 0x0000000000088947 */ /* 0x000ff40003800000 */
[----:B------:R-:W-:-:S07]  /*2cf0*/  MOV R30, 0x2d10 ;  /* 0x00002d10001e7802 */ /* 0x000fce0000000f00 */
[----:B-1----:R-:W-:Y:S05]  /*2d00*/  CALL.REL.NOINC `($_Z10rayTracingPA1001_d6VectorS1_ddii$__internal_trig_reduction_slowpathd) ;  /* 0x0000001c009c7944 */ /* 0x002fea0003c00000 */
.L_x_15:
[----:B------:R-:W-:Y:S05]  /*2d10*/  BSYNC.RECONVERGENT B2 ;  /* 0x0000000000027941 */ /* 0x000fea0003800200 */
.L_x_14:
[----:B------:R-:W-:-:S07]  /*2d20*/  VIADD R7, R7, 0x1 ;  /* 0x0000000107077836 */ /* 0x000fce0000000000 */
.L_x_13:
[----:B------:R-:W-:Y:S05]  /*2d30*/  BSYNC.RECONVERGENT B1 ;  /* 0x0000000000017941 */ /* 0x000fea0003800200 */
.L_x_12:
[----:B-1----:R-:W-:Y:S01]  /*2d40*/  DFMA R26, -R10, R10, 1 ;  /* 0x3ff000000a1a742b */ /* 0x002fe2000000010a */
[----:B------:R-:W-:Y:S01]  /*2d50*/  IMAD.MOV.U32 R16, RZ, RZ, 0x0 ;  /* 0x00000000ff107424 */ /* 0x000fe200078e00ff */
[----:B------:R-:W-:Y:S01]  /*2d60*/  BSSY.RECONVERGENT B1, `(.L_x_16) ;  /* 0x0000015000017945 */ /* 0x000fe20003800200 */
[----:B------:R-:W-:-:S03]  /*2d70*/  IMAD.MOV.U32 R17, RZ, RZ, 0x3fd80000 ;  /* 0x3fd80000ff117424 */ /* 0x000fc600078e00ff */
[----:B------:R-:W0:Y:S04]  /*2d80*/  MUFU.RSQ64H R41, R27 ;  /* 0x0000001b00297308 */ /* 0x000e280000001c00 */
[----:B------:R-:W-:-:S05]  /*2d90*/  VIADD R40, R27, 0xfcb00000 ;  /* 0xfcb000001b287836 */ /* 0x000fca0000000000 */
[----:B------:R-:W-:Y:S01]  /*2da0*/  ISETP.GE.U32.AND P0, PT, R40, 0x7ca00000, PT ;  /* 0x7ca000002800780c */ /* 0x000fe20003f06070 */
[----:B0-----:R-:W-:-:S08]  /*2db0*/  DMUL R12, R40, R40 ;  /* 0x00000028280c7228 */ /* 0x001fd00000000000 */
[----:B------:R-:W-:-:S08]  /*2dc0*/  DFMA R12, R26, -R12, 1 ;  /* 0x3ff000001a0c742b */ /* 0x000fd0000000080c */
[----:B------:R-:W-:Y:S02]  /*2dd0*/  DFMA R16, R12, R16, 0.5 ;  /* 0x3fe000000c10742b */ /* 0x000fe40000000010 */
[----:B------:R-:W-:-:S08]  /*2de0*/  DMUL R12, R40, R12 ;  /* 0x0000000c280c7228 */ /* 0x000fd00000000000 */
[----:B------:R-:W-:-:S08]  /*2df0*/  DFMA R36, R16, R12, R40 ;  /* 0x0000000c1024722b */ /* 0x000fd00000000028 */
[----:B------:R-:W-:Y:S02]  /*2e00*/  DMUL R38, R26, R36 ;  /* 0x000000241a267228 */ /* 0x000fe40000000000 */
[----:B------:R-:W-:Y:S02]  /*2e10*/  VIADD R17, R37, 0xfff00000 ;  /* 0xfff0000025117836 */ /* 0x000fe40000000000 */
[----:B------:R-:W-:-:S04]  /*2e20*/  IMAD.MOV.U32 R16, RZ, RZ, R36 ;  /* 0x000000ffff107224 */ /* 0x000fc800078e0024 */
[----:B------:R-:W-:-:S08]  /*2e30*/  DFMA R34, R38, -R38, R26 ;  /* 0x800000262622722b */ /* 0x000fd0000000001a */
[----:B------:R-:W-:Y:S01]  /*2e40*/  DFMA R12, R34, R16, R38 ;  /* 0x00000010220c722b */ /* 0x000fe20000000026 */
[----:B------:R-:W-:Y:S10]  /*2e50*/  @!P0 BRA `(.L_x_17) ;  /* 0x0000000000148947 */ /* 0x000ff40003800000 */
[----:B------:R-:W-:Y:S01]  /*2e60*/  IMAD.MOV.U32 R37, RZ, RZ, R17 ;  /* 0x000000ffff257224 */ /* 0x000fe200078e0011 */
[----:B------:R-:W-:-:S07]  /*2e70*/  MOV R22, 0x2e90 ;  /* 0x00002e9000167802 */ /* 0x000fce0000000f00 */
[----:B------:R-:W-:Y:S05]  /*2e80*/  CALL.REL.NOINC `($__internal_2_$__cuda_sm20_dsqrt_rn_f64_mediumpath_v1) ;  /* 0x00000018009c7944 */ /* 0x000fea0003c00000 */
[----:B------:R-:W-:Y:S02]  /*2e90*/  IMAD.MOV.U32 R12, RZ, RZ, R34 ;  /* 0x000000ffff0c7224 */ /* 0x000fe400078e0022 */
[----:B------:R-:W-:-:S07]  /*2ea0*/  IMAD.MOV.U32 R13, RZ, RZ, R35 ;  /* 0x000000ffff0d7224 */ /* 0x000fce00078e0023 */
.L_x_17:
[----:B------:R-:W-:Y:S05]  /*2eb0*/  BSYNC.RECONVERGENT B1 ;  /* 0x0000000000017941 */ /* 0x000fea0003800200 */
.L_x_16:
[----:B------:R-:W-:-:S05]  /*2ec0*/  IMAD.SHL.U32 R9, R7, 0x40, RZ ;  /* 0x0000004007097824 */ /* 0x000fca00078e00ff */
[----:B------:R-:W-:-:S04]  /*2ed0*/  LOP3.LUT R9, R9, 0x40, RZ, 0xc0, !PT ;  /* 0x0000004009097812 */ /* 0x000fc800078ec0ff */
[----:B------:R-:W-:-:S05]  /*2ee0*/  IADD3 R16, P0, PT, R9, UR54, RZ ;  /* 0x0000003609107c10 */ /* 0x000fca000ff1e0ff */
[----:B------:R-:W-:-:S05]  /*2ef0*/  IMAD.X R17, RZ, RZ, UR55, P0 ;  /* 0x00000037ff117e24 */ /* 0x000fca00080e06ff */
[----:B------:R-:W2:Y:S04]  /*2f00*/  LDG.E.128.CONSTANT R24, desc[UR50][R16.64] ;  /* 0x0000003210187981 */ /* 0x000ea8000c1e9d00 */
[----:B------:R-:W3:Y:S04]  /*2f10*/  LDG.E.128.CONSTANT R28, desc[UR50][R16.64+0x10] ;  /* 0x00001032101c7981 */ /* 0x000ee8000c1e9d00 */
[----:B------:R-:W4:Y:S01]  /*2f20*/  LDG.E.128.CONSTANT R32, desc[UR50][R16.64+0x20] ;  /* 0x0000203210207981 */ /* 0x000f22000c1e9d00 */
[----:B------:R-:W-:Y:S01]  /*2f30*/  LOP3.LUT R9, R7, 0x1, RZ, 0xc0, !PT ;  /* 0x0000000107097812 */ /* 0x000fe200078ec0ff */
[----:B------:R-:W-:Y:S01]  /*2f40*/  IMAD.MOV.U32 R38, RZ, RZ, 0x20fd8164 ;  /* 0x20fd8164ff267424 */ /* 0x000fe200078e00ff */
[----:B------:R-:W-:Y:S01]  /*2f50*/  DMUL R36, R14, R14 ;  /* 0x0000000e0e247228 */ /* 0x000fe20000000000 */
[----:B------:R-:W-:Y:S01]  /*2f60*/  BSSY.RECONVERGENT B1, `(.L_x_18) ;  /* 0x0000029000017945 */ /* 0x000fe20003800200 */
[----:B------:R-:W-:Y:S01]  /*2f70*/  ISETP.NE.U32.AND P0, PT, R9, 0x1, PT ;  /* 0x000000010900780c */ /* 0x000fe20003f05070 */
[----:B------:R-:W-:-:S03]  /*2f80*/  IMAD.MOV.U32 R9, RZ, RZ, 0x3da8ff83 ;  /* 0x3da8ff83ff097424 */ /* 0x000fc600078e00ff */
[----:B------:R-:W-:Y:S02]  /*2f90*/  FSEL R38, R38, -8.06006814911005101289e+34, !P0 ;  /* 0xf9785eba26267808 */ /* 0x000fe40004000000 */
[----:B------:R-:W-:-:S06]  /*2fa0*/  FSEL R39, -R9, 0.11223486810922622681, !P0 ;  /* 0x3de5db6509277808 */ /* 0x000fcc0004000100 */
[----:B--2---:R-:W-:-:S08]  /*2fb0*/  DFMA R24, R36, R38, R24 ;  /* 0x000000262418722b */ /* 0x004fd00000000018 */
[----:B------:R-:W-:-:S08]  /*2fc0*/  DFMA R24, R36, R24, R26 ;  /* 0x000000182418722b */ /* 0x000fd0000000001a */
[----:B---3--:R-:W-:-:S08]  /*2fd0*/  DFMA R24, R36, R24, R28 ;  /* 0x000000182418722b */ /* 0x008fd0000000001c */
[----:B------:R-:W-:-:S08]  /*2fe0*/  DFMA R24, R36, R24, R30 ;  /* 0x000000182418722b */ /* 0x000fd0000000001e */
[----:B----4-:R-:W-:-:S08]  /*2ff0*/  DFMA R24, R36, R24, R32 ;  /* 0x000000182418722b */ /* 0x010fd00000000020 */
[----:B------:R-:W-:-:S08]  /*3000*/  DFMA R24, R36, R24, R34 ;  /* 0x000000182418722b */ /* 0x000fd00000000022 */
[----:B------:R-:W-:Y:S02]  /*3010*/  DFMA R14, R24, R14, R14 ;  /* 0x0000000e180e722b */ /* 0x000fe4000000000e */
[----:B------:R-:W-:-:S10]  /*3020*/  DFMA R24, R36, R24, 1 ;  /* 0x3ff000002418742b */ /* 0x000fd40000000018 */
[----:B------:R-:W-:Y:S02]  /*3030*/  FSEL R16, R24, R14, !P0 ;  /* 0x0000000e18107208 */ /* 0x000fe40004000000 */
[----:B------:R-:W-:Y:S02]  /*3040*/  FSEL R17, R25, R15, !P0 ;  /* 0x0000000f19117208 */ /* 0x000fe40004000000 */
[----:B------:R-:W-:-:S04]  /*3050*/  LOP3.LUT P0, RZ, R7, 0x2, RZ, 0xc0, !PT ;  /* 0x0000000207ff7812 */ /* 0x000fc8000780c0ff */
[----:B------:R-:W-:-:S10]  /*3060*/  DADD R14, RZ, -R16 ;  /* 0x00000000ff0e7229 */ /* 0x000fd40000000810 */
[----:B------:R-:W-:Y:S01]  /*3070*/  FSEL R28, R16, R14, !P0 ;  /* 0x0000000e101c7208 */ /* 0x000fe20004000000 */
[----:B------:R-:W-:Y:S01]  /*3080*/  IMAD.MOV.U32 R16, RZ, RZ, 0x0 ;  /* 0x00000000ff107424 */ /* 0x000fe200078e00ff */
[----:B------:R-:W-:Y:S01]  /*3090*/  FSEL R29, R17, R15, !P0 ;  /* 0x0000000f111d7208 */ /* 0x000fe20004000000 */
[----:B------:R-:W-:-:S05]  /*30a0*/  IMAD.MOV.U32 R17, RZ, RZ, 0x3fd80000 ;  /* 0x3fd80000ff117424 */ /* 0x000fca00078e00ff */
[----:B------:R-:W-:-:S06]  /*30b0*/  DFMA R26, -R28, R28, 1 ;  /* 0x3ff000001c1a742b */ /* 0x000fcc000000011c */
        /* <DEDUP_REMOVED lines=19> */
.L_x_19:
[----:B------:R-:W-:Y:S05]  /*31f0*/  BSYNC.RECONVERGENT B1 ;  /* 0x0000000000017941 */ /* 0x000fea0003800200 */
.L_x_18:
[-C--:B------:R-:W-:Y:S01]  /*3200*/  DMUL R24, R24, R12.reuse ;  /* 0x0000000c18187228 */ /* 0x080fe20000000000 */
[----:B------:R-:W-:Y:S01]  /*3210*/  IMAD.MOV.U32 R14, RZ, RZ, 0x1 ;  /* 0x00000001ff0e7424 */ /* 0x000fe200078e00ff */
[----:B------:R-:W0:Y:S01]  /*3220*/  LDC R7, c[0x0][0x3c4] ;  /* 0x0000f100ff077b82 */ /* 0x000e220000000800 */
[----:B------:R-:W-:Y:S01]  /*3230*/  BSSY.RECONVERGENT B1, `(.L_x_20) ;  /* 0x0000011000017945 */ /* 0x000fe20003800200 */
[----:B------:R-:W-:Y:S02]  /*3240*/  DMUL R28, R28, R12 ;  /* 0x0000000c1c1c7228 */ /* 0x000fe40000000000 */
[----:B------:R-:W1:Y:S02]  /*3250*/  MUFU.RCP64H R15, R25 ;  /* 0x00000019000f7308 */ /* 0x000e640000001800 */
[----:B-1----:R-:W-:Y:S01]  /*3260*/  DFMA R16, -R24, R14, 1 ;  /* 0x3ff000001810742b */ /* 0x002fe2000000010e */
[----:B0-----:R-:W-:-:S07]  /*3270*/  FSETP.GEU.AND P1, PT, |R7|, 6.5827683646048100446e-37, PT ;  /* 0x036000000700780b */ /* 0x001fce0003f2e200 */
[----:B------:R-:W-:-:S08]  /*3280*/  DFMA R16, R16, R16, R16 ;  /* 0x000000101010722b */ /* 0x000fd00000000010 */
[----:B------:R-:W-:-:S08]  /*3290*/  DFMA R16, R14, R16, R14 ;  /* 0x000000100e10722b */ /* 0x000fd0000000000e */
[----:B------:R-:W-:-:S08]  /*32a0*/  DFMA R14, -R24, R16, 1 ;  /* 0x3ff00000180e742b */ /* 0x000fd00000000110 */
[----:B------:R-:W-:-:S08]  /*32b0*/  DFMA R14, R16, R14, R16 ;  /* 0x0000000e100e722b */ /* 0x000fd00000000010 */
[----:B------:R-:W-:-:S08]  /*32c0*/  DMUL R16, R14, UR48 ;  /* 0x000000300e107c28 */ /* 0x000fd00008000000 */
[----:B------:R-:W-:-:S08]  /*32d0*/  DFMA R26, -R24, R16, UR48 ;  /* 0x00000030181a7e2b */ /* 0x000fd00008000110 */
[----:B------:R-:W-:-:S10]  /*32e0*/  DFMA R16, R14, R26, R16 ;  /* 0x0000001a0e10722b */ /* 0x000fd40000000010 */
[----:B------:R-:W-:-:S05]  /*32f0*/  FFMA R9, RZ, R25, R17 ;  /* 0x00000019ff097223 */ /* 0x000fca0000000011 */
[----:B------:R-:W-:-:S13]  /*3300*/  FSETP.GT.AND P0, PT, |R9|, 1.469367938527859385e-39, PT ;  /* 0x001000000900780b */ /* 0x000fda0003f04200 */
[----:B------:R-:W-:Y:S05]  /*3310*/  @P0 BRA P1, `(.L_x_21) ;  /* 0x0000000000080947 */ /* 0x000fea0000800000 */
[----:B------:R-:W-:-:S07]  /*3320*/  MOV R22, 0x3340 ;  /* 0x0000334000167802 */ /* 0x000fce0000000f00 */
[----:B------:R-:W-:Y:S05]  /*3330*/  CALL.REL.NOINC `($__internal_1_$__cuda_sm20_div_rn_f64_full) ;  /* 0x0000000c00e87944 */ /* 0x000fea0003c00000 */
.L_x_21:
[----:B------:R-:W-:Y:S05]  /*3340*/  BSYNC.RECONVERGENT B1 ;  /* 0x0000000000017941 */ /* 0x000fea0003800200 */
.L_x_20:
[-C--:B------:R-:W-:Y:S01]  /*3350*/  DMUL R14, R10, R16.reuse ;  /* 0x000000100a0e7228 */ /* 0x080fe20000000000 */
[----:B------:R-:W-:Y:S01]  /*3360*/  BSSY.RECONVERGENT B1, `(.L_x_22) ;  /* 0x00000ad000017945 */ /* 0x000fe20003800200 */
[----:B------:R-:W-:-:S06]  /*3370*/  DMUL R12, R28, R16 ;  /* 0x000000101c0c7228 */ /* 0x000fcc0000000000 */
[----:B------:R-:W-:-:S06]  /*3380*/  DSETP.GEU.AND P0, PT, |R14|, 2, PT ;  /* 0x400000000e00742a */ /* 0x000fcc0003f0e200 */
[----:B------:R-:W-:-:S14]  /*3390*/  DSETP.GEU.OR P0, PT, |R12|, 2, P0 ;  /* 0x400000000c00742a */ /* 0x000fdc000070e600 */
[----:B------:R-:W-:Y:S05]  /*33a0*/  @P0 BRA `(.L_x_23) ;  /* 0x0000000800a00947 */ /* 0x000fea0003800000 */
[----:B------:R-:W-:-:S08]  /*33b0*/  DMUL R16, R24, UR36 ;  /* 0x0000002418107c28 */ /* 0x000fd00008000000 */
[----:B------:R-:W-:-:S08]  /*33c0*/  DFMA R16, R28, UR44, R16 ;  /* 0x0000002c1c107c2b */ /* 0x000fd00008000010 */
[----:B------:R-:W-:-:S08]  /*33d0*/  DFMA R16, R10, UR38, R16 ;  /* 0x000000260a107c2b */ /* 0x000fd00008000010 */
[----:B------:R-:W-:-:S08]  /*33e0*/  DFMA R26, R16, R16, R18 ;  /* 0x00000010101a722b */ /* 0x000fd00000000012 */
[----:B------:R-:W-:-:S14]  /*33f0*/  DSETP.GT.AND P0, PT, R26, R20, PT ;  /* 0x000000141a00722a */ /* 0x000fdc0003f04000 */
[----:B------:R-:W-:Y:S05]  /*3400*/  @!P0 BRA `(.L_x_23) ;  /* 0x0000000800888947 */ /* 0x000fea0003800000 */
[----:B------:R-:W-:Y:S01]  /*3410*/  DADD R32, -R20, R26 ;  /* 0x0000000014207229 */ /* 0x000fe2000000011a */
[----:B------:R-:W-:Y:S01]  /*3420*/  IMAD.MOV.U32 R30, RZ, RZ, 0x0 ;  /* 0x00000000ff1e7424 */ /* 0x000fe200078e00ff */
[----:B------:R-:W-:Y:S01]  /*3430*/  IADD3 R5, P1, PT, R5, 0x1, RZ ;  /* 0x0000000105057810 */ /* 0x000fe20007f3e0ff */
[----:B------:R-:W-:Y:S01]  /*3440*/  IMAD.MOV.U32 R31, RZ, RZ, 0x3fd80000 ;  /* 0x3fd80000ff1f7424 */ /* 0x000fe200078e00ff */
[----:B------:R-:W-:Y:S02]  /*3450*/  BSSY.RECONVERGENT B2, `(.L_x_24) ;  /* 0x0000017000027945 */ /* 0x000fe40003800200 */
[----:B------:R-:W0:Y:S01]  /*3460*/  MUFU.RSQ64H R41, R33 ;  /* 0x0000002100297308 */ /* 0x000e220000001c00 */
[----:B------:R-:W-:-:S03]  /*3470*/  IMAD.X R6, RZ, RZ, R6, P1 ;  /* 0x000000ffff067224 */ /* 0x000fc600008e0606 */
        /* <DEDUP_REMOVED lines=14> */
[----:B------:R-:W-:Y:S01]  /*3560*/  MOV R22, 0x35a0 ;  /* 0x000035a000167802 */ /* 0x000fe20000000f00 */
[----:B------:R-:W-:Y:S02]  /*3570*/  IMAD.MOV.U32 R27, RZ, RZ, R33 ;  /* 0x000000ffff1b7224 */ /* 0x000fe400078e0021 */
[----:B------:R-:W-:-:S07]  /*3580*/  IMAD.MOV.U32 R37, RZ, RZ, R31 ;  /* 0x000000ffff257224 */ /* 0x000fce00078e001f */
[----:B------:R-:W-:Y:S05]  /*3590*/  CALL.REL.NOINC `($__internal_2_$__cuda_sm20_dsqrt_rn_f64_mediumpath_v1) ;  /* 0x0000001000d87944 */ /* 0x000fea0003c00000 */
[----:B------:R-:W-:Y:S02]  /*35a0*/  IMAD.MOV.U32 R26, RZ, RZ, R34 ;  /* 0x000000ffff1a7224 */ /* 0x000fe400078e0022 */
[----:B------:R-:W-:-:S07]  /*35b0*/  IMAD.MOV.U32 R27, RZ, RZ, R35 ;  /* 0x000000ffff1b7224 */ /* 0x000fce00078e0023 */
.L_x_25:
[----:B------:R-:W-:Y:S05]  /*35c0*/  BSYNC.RECONVERGENT B2 ;  /* 0x0000000000027941 */ /* 0x000fea0003800200 */
.L_x_24:
[----:B------:R-:W-:Y:S01]  /*35d0*/  DADD R26, R16, -R26 ;  /* 0x00000000101a7229 */ /* 0x000fe2000000081a */
[----:B------:R-:W-:Y:S01]  /*35e0*/  IMAD.MOV.U32 R34, RZ, RZ, 0x0 ;  /* 0x00000000ff227424 */ /* 0x000fe200078e00ff */
[----:B------:R-:W-:Y:S01]  /*35f0*/  BSSY.RECONVERGENT B2, `(.L_x_26) ;  /* 0x0000022000027945 */ /* 0x000fe20003800200 */
[----:B------:R-:W-:-:S05]  /*3600*/  IMAD.MOV.U32 R35, RZ, RZ, 0x3fd80000 ;  /* 0x3fd80000ff237424 */ /* 0x000fca00078e00ff */
[-C--:B------:R-:W-:Y:S02]  /*3610*/  DMUL R24, R24, R26.reuse ;  /* 0x0000001a18187228 */ /* 0x080fe40000000000 */
[-C--:B------:R-:W-:Y:S02]  /*3620*/  DMUL R28, R28, R26.reuse ;  /* 0x0000001a1c1c7228 */ /* 0x080fe40000000000 */
[----:B------:R-:W-:-:S04]  /*3630*/  DMUL R32, R10, R26 ;  /* 0x0000001a0a207228 */ /* 0x000fc80000000000 */
[----:B------:R-:W-:Y:S02]  /*3640*/  DADD R16, R24, -UR36 ;  /* 0x8000002418107e29 */ /* 0x000fe40008000000 */
[----:B------:R-:W-:Y:S02]  /*3650*/  DADD R30, R28, -UR44 ;  /* 0x8000002c1c1e7e29 */ /* 0x000fe40008000000 */
[----:B------:R-:W-:-:S04]  /*3660*/  DADD R10, R32, -UR38 ;  /* 0x80000026200a7e29 */ /* 0x000fc80008000000 */
[----:B------:R-:W-:-:S08]  /*3670*/  DMUL R26, R16, R16 ;  /* 0x00000010101a7228 */ /* 0x000fd00000000000 */
[----:B------:R-:W-:-:S08]  /*3680*/  DFMA R26, R30, R30, R26 ;  /* 0x0000001e1e1a722b */ /* 0x000fd0000000001a */
[----:B------:R-:W-:-:S06]  /*3690*/  DFMA R38, R10, R10, R26 ;  /* 0x0000000a0a26722b */ /* 0x000fcc000000001a */
        /* <DEDUP_REMOVED lines=17> */
[----:B------:R-:W-:Y:S02]  /*37b0*/  IMAD.MOV.U32 R27, RZ, RZ, R39 ;  /* 0x000000ffff1b7224 */ /* 0x000fe400078e0027 */
[----:B------:R-:W-:Y:S02]  /*37c0*/  IMAD.MOV.U32 R34, RZ, RZ, R44 ;  /* 0x000000ffff227224 */ /* 0x000fe400078e002c */
[----:B------:R-:W-:Y:S02]  /*37d0*/  IMAD.MOV.U32 R35, RZ, RZ, R45 ;  /* 0x000000ffff237224 */ /* 0x000fe400078e002d */
[----:B------:R-:W-:-:S02]  /*37e0*/  IMAD.MOV.U32 R38, RZ, RZ, R42 ;  /* 0x000000ffff267224 */ /* 0x000fc400078e002a */
[----:B------:R-:W-:-:S07]  /*37f0*/  IMAD.MOV.U32 R39, RZ, RZ, R43 ;  /* 0x000000ffff277224 */ /* 0x000fce00078e002b */
[----:B------:R-:W-:Y:S05]  /*3800*/  CALL.REL.NOINC `($__internal_2_$__cuda_sm20_dsqrt_rn_f64_mediumpath_v1) ;  /* 0x00000010003c7944 */ /* 0x000fea0003c00000 */
.L_x_27:
[----:B------:R-:W-:Y:S05]  /*3810*/  BSYNC.RECONVERGENT B2 ;  /* 0x0000000000027941 */ /* 0x000fea0003800200 */
.L_x_26:
[----:B------:R-:W0:Y:S01]  /*3820*/  MUFU.RCP64H R27, R35 ;  /* 0x00000023001b7308 */ /* 0x000e220000001800 */
[----:B------:R-:W-:Y:S01]  /*3830*/  VIADD R26, R35, 0x300402 ;  /* 0x00300402231a7836 */ /* 0x000fe20000000000 */
[----:B------:R-:W-:Y:S04]  /*3840*/  BSSY.RECONVERGENT B2, `(.L_x_28) ;  /* 0x0000010000027945 */ /* 0x000fe80003800200 */
[----:B------:R-:W-:Y:S01]  /*3850*/  FSETP.GEU.AND P0, PT, |R26|, 5.8789094863358348022e-39, PT ;  /* 0x004004021a00780b */ /* 0x000fe20003f0e200 */
[----:B0-----:R-:W-:-:S08]  /*3860*/  DFMA R36, R26, -R34, 1 ;  /* 0x3ff000001a24742b */ /* 0x001fd00000000822 */
[----:B------:R-:W-:-:S08]  /*3870*/  DFMA R36, R36, R36, R36 ;  /* 0x000000242424722b */ /* 0x000fd00000000024 */
[----:B------:R-:W-:-:S08]  /*3880*/  DFMA R36, R26, R36, R26 ;  /* 0x000000241a24722b */ /* 0x000fd0000000001a */
[----:B------:R-:W-:-:S08]  /*3890*/  DFMA R38, R36, -R34, 1 ;  /* 0x3ff000002426742b */ /* 0x000fd00000000822 */
[----:B------:R-:W-:Y:S01]  /*38a0*/  DFMA R26, R36, R38, R36 ;  /* 0x00000026241a722b */ /* 0x000fe20000000024 */
[----:B------:R-:W-:Y:S10]  /*38b0*/  @P0 BRA `(.L_x_29) ;  /* 0x0000000000200947 */ /* 0x000ff40003800000 */
[----:B------:R-:W-:Y:S01]  /*38c0*/  LOP3.LUT R7, R35, 0x7fffffff, RZ, 0xc0, !PT ;  /* 0x7fffffff23077812 */ /* 0x000fe200078ec0ff */
[----:B------:R-:W-:Y:S01]  /*38d0*/  IMAD.MOV.U32 R26, RZ, RZ, R34 ;  /* 0x000000ffff1a7224 */ /* 0x000fe200078e0022 */
[----:B------:R-:W-:Y:S01]  /*38e0*/  MOV R22, 0x3920 ;  /* 0x0000392000167802 */ /* 0x000fe20000000f00 */
[----:B------:R-:W-:Y:S02]  /*38f0*/  IMAD.MOV.U32 R27, RZ, RZ, R35 ;  /* 0x000000ffff1b7224 */ /* 0x000fe400078e0023 */
[----:B------:R-:W-:-:S07]  /*3900*/  VIADD R36, R7, 0xfff00000 ;  /* 0xfff0000007247836 */ /* 0x000fce0000000000 */
[----:B------:R-:W-:Y:S05]  /*3910*/  CALL.REL.NOINC `($__internal_0_$__cuda_sm20_dblrcp_rn_slowpath_v3) ;  /* 0x0000000400c87944 */ /* 0x000fea0003c00000 */
[----:B------:R-:W-:Y:S02]  /*3920*/  IMAD.MOV.U32 R26, RZ, RZ, R36 ;  /* 0x000000ffff1a7224 */ /* 0x000fe400078e0024 */
[----:B------:R-:W-:-:S07]  /*3930*/  IMAD.MOV.U32 R27, RZ, RZ, R37 ;  /* 0x000000ffff1b7224 */ /* 0x000fce00078e0025 */
.L_x_29:
[----:B------:R-:W-:Y:S05]  /*3940*/  BSYNC.RECONVERGENT B2 ;  /* 0x0000000000027941 */ /* 0x000fea0003800200 */
.L_x_28:
[----:B------:R-:W-:Y:S01]  /*3950*/  DADD R24, -R24, UR42 ;  /* 0x0000002a18187e29 */ /* 0x000fe20008000100 */
[----:B------:R-:W-:Y:S01]  /*3960*/  IMAD.MOV.U32 R38, RZ, RZ, 0x0 ;  /* 0x00000000ff267424 */ /* 0x000fe200078e00ff */
[----:B------:R-:W-:Y:S01]  /*3970*/  DADD R28, -R28, UR40 ;  /* 0x000000281c1c7e29 */ /* 0x000fe20008000100 */
[----:B------:R-:W-:Y:S01]  /*3980*/  IMAD.MOV.U32 R39, RZ, RZ, 0x3fd80000 ;  /* 0x3fd80000ff277424 */ /* 0x000fe200078e00ff */
[----:B------:R-:W-:Y:S01]  /*3990*/  DADD R32, -R32, UR46 ;  /* 0x0000002e20207e29 */ /* 0x000fe20008000100 */
[----:B------:R-:W-:Y:S01]  /*39a0*/  BSSY.RECONVERGENT B2, `(.L_x_30) ;  /* 0x000001e000027945 */ /* 0x000fe20003800200 */
[----:B------:R-:W-:Y:S02]  /*39b0*/  DMUL R30, R30, R26 ;  /* 0x0000001a1e1e7228 */ /* 0x000fe40000000000 */
[----:B------:R-:W-:Y:S02]  /*39c0*/  DMUL R34, R24, R24 ;  /* 0x0000001818227228 */ /* 0x000fe40000000000 */
[----:B------:R-:W-:-:S02]  /*39d0*/  DMUL R16, R16, R26 ;  /* 0x0000001a10107228 */ /* 0x000fc40000000000 */
[----:B------:R-:W-:-:S04]  /*39e0*/  DMUL R10, R10, R26 ;  /* 0x0000001a0a0a7228 */ /* 0x000fc80000000000 */
        /* <DEDUP_REMOVED lines=21> */
[----:B------:R-:W-:-:S07]  /*3b40*/  IMAD.MOV.U32 R35, RZ, RZ, R45 ;  /* 0x000000ffff237224 */ /* 0x000fce00078e002d */
[----:B------:R-:W-:Y:S05]  /*3b50*/  CALL.REL.NOINC `($__internal_2_$__cuda_sm20_dsqrt_rn_f64_mediumpath_v1) ;  /* 0x0000000c00687944 */ /* 0x000fea0003c00000 */
[----:B------:R-:W-:Y:S02]  /*3b60*/  IMAD.MOV.U32 R26, RZ, RZ, R34 ;  /* 0x000000ffff1a7224 */ /* 0x000fe400078e0022 */
[----:B------:R-:W-:-:S07]  /*3b70*/  IMAD.MOV.U32 R27, RZ, RZ, R35 ;  /* 0x000000ffff1b7224 */ /* 0x000fce00078e0023 */
.L_x_31:
[----:B------:R-:W-:Y:S05]  /*3b80*/  BSYNC.RECONVERGENT B2 ;  /* 0x0000000000027941 */ /* 0x000fea0003800200 */
.L_x_30:
        /* <DEDUP_REMOVED lines=10> */
[----:B------:R-:W-:Y:S02]  /*3c30*/  LOP3.LUT R7, R27, 0x7fffffff, RZ, 0xc0, !PT ;  /* 0x7fffffff1b077812 */ /* 0x000fe400078ec0ff */
[----:B------:R-:W-:-:S03]  /*3c40*/  MOV R22, 0x3c70 ;  /* 0x00003c7000167802 */ /* 0x000fc60000000f00 */
[----:B------:R-:W-:-:S07]  /*3c50*/  VIADD R36, R7, 0xfff00000 ;  /* 0xfff0000007247836 */ /* 0x000fce0000000000 */
[----:B------:R-:W-:Y:S05]  /*3c60*/  CALL.REL.NOINC `($__internal_0_$__cuda_sm20_dblrcp_rn_slowpath_v3) ;  /* 0x0000000000f47944 */ /* 0x000fea0003c00000 */
.L_x_33:
[----:B------:R-:W-:Y:S05]  /*3c70*/  BSYNC.RECONVERGENT B2 ;  /* 0x0000000000027941 */ /* 0x000fea0003800200 */
.L_x_32:
[-C--:B------:R-:W-:Y:S01]  /*3c80*/  DMUL R24, R24, R36.reuse ;  /* 0x0000002418187228 */ /* 0x080fe20000000000 */
[----:B------:R-:W-:Y:S01]  /*3c90*/  IMAD.MOV.U32 R7, RZ, RZ, RZ ;  /* 0x000000ffff077224 */ /* 0x000fe200078e00ff */
[----:B------:R-:W-:Y:S02]  /*3ca0*/  DADD R12, R12, 2 ;  /* 0x400000000c0c7429 */ /* 0x000fe40000000000 */
[----:B------:R-:W-:Y:S02]  /*3cb0*/  DMUL R28, R28, R36 ;  /* 0x000000241c1c7228 */ /* 0x000fe40000000000 */
[----:B------:R-:W-:Y:S02]  /*3cc0*/  DADD R14, R14, 2 ;  /* 0x400000000e0e7429 */ /* 0x000fe40000000000 */
[----:B------:R-:W-:Y:S02]  /*3cd0*/  DMUL R16, R16, R24 ;  /* 0x0000001810107228 */ /* 0x000fe40000000000 */
[----:B------:R-:W-:Y:S01]  /*3ce0*/  DMUL R12, R12, 0.25 ;  /* 0x3fd000000c0c7828 */ /* 0x000fe20000000000 */
[----:B------:R-:W0:Y:S01]  /*3cf0*/  LDC.64 R24, c[0x0][0x380] ;  /* 0x0000e000ff187b82 */ /* 0x000e220000000a00 */
[----:B------:R-:W-:-:S02]  /*3d00*/  DMUL R32, R32, R36 ;  /* 0x0000002420207228 */ /* 0x000fc40000000000 */
[----:B------:R-:W-:Y:S02]  /*3d10*/  DMUL R14, R14, 0.25 ;  /* 0x3fd000000e0e7828 */ /* 0x000fe40000000000 */
[----:B------:R-:W-:Y:S02]  /*3d20*/  DFMA R16, R30, R28, R16 ;  /* 0x0000001c1e10722b */ /* 0x000fe40000000010 */
[----:B------:R-:W-:-:S04]  /*3d30*/  DMUL R12, R12, 1000 ;  /* 0x408f40000c0c7828 */ /* 0x000fc80000000000 */
[----:B------:R-:W-:Y:S02]  /*3d40*/  DMUL R14, R14, 1000 ;  /* 0x408f40000e0e7828 */ /* 0x000fe40000000000 */
[----:B------:R-:W-:-:S04]  /*3d50*/  DFMA R10, R10, R32, R16 ;  /* 0x000000200a0a722b */ /* 0x000fc80000000010 */
[----:B------:R-:W0:Y:S04]  /*3d60*/  F2I.F64.TRUNC R13, R12 ;  /* 0x0000000c000d7311 */ /* 0x000e28000030d100 */
[----:B------:R-:W-:Y:S02]  /*3d70*/  DSETP.MAX.AND P0, P1, RZ, R10, PT ;  /* 0x0000000aff00722a */ /* 0x000fe4000390f000 */
[----:B------:R-:W-:Y:S02]  /*3d80*/  IMAD.MOV.U32 R22, RZ, RZ, R11 ;  /* 0x000000ffff167224 */ /* 0x000fe400078e000b */
[----:B------:R-:W1:Y:S03]  /*3d90*/  F2I.F64.TRUNC R15, R14 ;  /* 0x0000000e000f7311 */ /* 0x000e66000030d100 */
[----:B------:R-:W-:Y:S01]  /*3da0*/  FSEL R9, R7, R22, P0 ;  /* 0x0000001607097208 */ /* 0x000fe20000000000 */
[----:B------:R-:W-:-:S02]  /*3db0*/  IMAD.MOV.U32 R7, RZ, RZ, R10 ;  /* 0x000000ffff077224 */ /* 0x000fc400078e000a */
[----:B------:R-:W-:Y:S02]  /*3dc0*/  IMAD.MOV.U32 R10, RZ, RZ, RZ ;  /* 0x000000ffff0a7224 */ /* 0x000fe400078e00ff */
[----:B0-----:R-:W-:Y:S02]  /*3dd0*/  IMAD.WIDE R16, R13, 0x1f48, R24 ;  /* 0x00001f480d107825 */ /* 0x001fe400078e0218 */
[----:B------:R-:W-:Y:S02]  /*3de0*/  @P1 LOP3.LUT R9, R22, 0x80000, RZ, 0xfc, !PT ;  /* 0x0008000016091812 */ /* 0x000fe400078efcff */
[----:B------:R-:W-:Y:S01]  /*3df0*/  SEL R10, R10, R7, P0 ;  /* 0x000000070a0a7207 */ /* 0x000fe20000000000 */
[----:B-1----:R-:W-:-:S04]  /*3e00*/  IMAD.WIDE R16, R15, 0x8, R16 ;  /* 0x000000080f107825 */ /* 0x002fc800078e0210 */
[----:B------:R-:W-:-:S05]  /*3e10*/  IMAD.MOV.U32 R11, RZ, RZ, R9 ;  /* 0x000000ffff0b7224 */ /* 0x000fca00078e0009 */
[----:B------:R0:W-:Y:S02]  /*3e20*/  REDG.E.ADD.F64.RN.STRONG.GPU desc[UR50][R16.64], R10 ;  /* 0x0000000a100079a6 */ /* 0x0001e4000c12ff32 */
.L_x_23:
[----:B------:R-:W-:Y:S05]  /*3e30*/  BSYNC.RECONVERGENT B1 ;  /* 0x0000000000017941 */ /* 0x000fea0003800200 */
.L_x_22:
[----:B------:R-:W-:-:S04]  /*3e40*/  ISETP.GE.U32.AND P0, PT, R5, R4, PT ;  /* 0x000000040500720c */ /* 0x000fc80003f06070 */
[----:B------:R-:W-:-:S13]  /*3e50*/  ISETP.GE.AND.EX P0, PT, R6, R23, PT, P0 ;  /* 0x000000170600720c */ /* 0x000fda0003f06300 */
[----:B------:R-:W-:Y:S05]  /*3e60*/  @!P0 BRA `(.L_x_34) ;  /* 0xffffffe800b48947 */ /* 0x000fea000383ffff */
[----:B------:R-:W-:Y:S05]  /*3e70*/  BSYNC B0 ;  /* 0x0000000000007941 */ /* 0x000fea0003800000 */
.L_x_11:
[----:B------:R-:W-:-:S13]  /*3e80*/  ISETP.NE.AND P0, PT, R0, RZ, PT ;  /* 0x000000ff0000720c */ /* 0x000fda0003f05270 */
[----:B------:R-:W-:Y:S05]  /*3e90*/  @P0 EXIT ;  /* 0x000000000000094d */ /* 0x000fea0003800000 */
[----:B------:R-:W-:Y:S01]  /*3ea0*/  IMAD.MOV.U32 R12, RZ, RZ, R5 ;  /* 0x000000ffff0c7224 */ /* 0x000fe200078e0005 */
[----:B0-----:R-:W-:Y:S01]  /*3eb0*/  MOV R16, 0x0 ;  /* 0x0000000000107802 */ /* 0x001fe20000000f00 */
[----:B------:R-:W-:Y:S01]  /*3ec0*/  IMAD.MOV.U32 R13, RZ, RZ, R6 ;  /* 0x000000ffff0d7224 */ /* 0x000fe200078e0006 */
[----:B------:R-:W0:Y:S01]  /*3ed0*/  LDCU.64 UR4, c[0x4][0x48] ;  /* 0x01000900ff0477ac */ /* 0x000e220008000a00 */
[----:B------:R-:W-:Y:S01]  /*3ee0*/  IADD3 R2, P0, P1, R1, 0x30, R2 ;  /* 0x0000003001027810 */ /* 0x000fe2000791e002 */
[----:B------:R1:W2:Y:S01]  /*3ef0*/  LDC.64 R10, c[0x4][R16] ;  /* 0x01000000100a7b82 */ /* 0x0002a20000000a00 */
[----:B------:R-:W-:Y:S01]  /*3f00*/  IMAD.MOV.U32 R18, RZ, RZ, R8 ;  /* 0x000000ffff127224 */ /* 0x000fe200078e0008 */
[----:B------:R1:W-:Y:S01]  /*3f10*/  STL.64 [R1+0x30], R12 ;  /* 0x0000300c01007387 */ /* 0x0003e20000100a00 */
[----:B------:R-:W-:Y:S01]  /*3f20*/  IADD3.X R17, PT, PT, RZ, UR52, RZ, P0, P1 ;  /* 0x00000034ff117c10 */ /* 0x000fe200087e24ff */
[----:B------:R-:W-:Y:S02]  /*3f30*/  IMAD.MOV.U32 R6, RZ, RZ, R2 ;  /* 0x000000ffff067224 */ /* 0x000fe400078e0002 */
[----:B------:R-:W-:-:S02]  /*3f40*/  IMAD.MOV.U32 R19, RZ, RZ, R3 ;  /* 0x000000ffff137224 */ /* 0x000fc400078e0003 */
[----:B------:R-:W-:Y:S02]  /*3f50*/  IMAD.MOV.U32 R7, RZ, RZ, R17 ;  /* 0x000000ffff077224 */ /* 0x000fe400078e0011 */
[----:B0-----:R-:W-:Y:S02]  /*3f60*/  IMAD.U32 R4, RZ, RZ, UR4 ;  /* 0x00000004ff047e24 */ /* 0x001fe4000f8e00ff */
[----:B-1----:R-:W-:-:S07]  /*3f70*/  IMAD.U32 R5, RZ, RZ, UR5 ;  /* 0x00000005ff057e24 */ /* 0x002fce000f8e00ff */
[----:B------:R-:W-:-:S07]  /*3f80*/  LEPC R20, `(.L_x_35) ;  /* 0x000000001014794e */ /* 0x000fce0000000000 */
[----:B--2---:R-:W-:Y:S05]  /*3f90*/  CALL.ABS.NOINC R10 ;  /* 0x000000000a007343 */ /* 0x004fea0003c00000 */
.L_x_35:
[----:B------:R0:W-:Y:S01]  /*3fa0*/  STL.64 [R1+0x30], R18 ;  /* 0x0000301201007387 */ /* 0x0001e20000100a00 */
[----:B------:R0:W1:Y:S01]  /*3fb0*/  LDC.64 R8, c[0x4][R16] ;  /* 0x0100000010087b82 */ /* 0x0000620000000a00 */
[----:B------:R-:W2:Y:S01]  /*3fc0*/  LDCU.64 UR4, c[0x4][0x48] ;  /* 0x01000900ff0477ac */ /* 0x000ea20008000a00 */
[----:B------:R-:W-:Y:S02]  /*3fd0*/  IMAD.MOV.U32 R6, RZ, RZ, R2 ;  /* 0x000000ffff067224 */ /* 0x000fe400078e0002 */
[----:B------:R-:W-:Y:S02]  /*3fe0*/  IMAD.MOV.U32 R7, RZ, RZ, R17 ;  /* 0x000000ffff077224 */ /* 0x000fe400078e0011 */
[----:B--2---:R-:W-:Y:S02]  /*3ff0*/  IMAD.U32 R4, RZ, RZ, UR4 ;  /* 0x00000004ff047e24 */ /* 0x004fe4000f8e00ff */
[----:B0-----:R-:W-:-:S07]  /*4000*/  IMAD.U32 R5, RZ, RZ, UR5 ;  /* 0x00000005ff057e24 */ /* 0x001fce000f8e00ff */
[----:B------:R-:W-:-:S07]  /*4010*/  LEPC R20, `(.L_x_36) ;  /* 0x000000001014794e */ /* 0x000fce0000000000 */
[----:B-1----:R-:W-:Y:S05]  /*4020*/  CALL.ABS.NOINC R8 ;  /* 0x0000000008007343 */ /* 0x002fea0003c00000 */
.L_x_36:
[----:B------:R-:W-:Y:S05]  /*4030*/  EXIT ;  /* 0x000000000000794d */ /* 0x000fea0003800000 */
        .weak           $__internal_0_$__cuda_sm20_dblrcp_rn_slowpath_v3
        .type           $__internal_0_$__cuda_sm20_dblrcp_rn_slowpath_v3,@function
        .size           $__internal_0_$__cuda_sm20_dblrcp_rn_slowpath_v3,($__internal_1_$__cuda_sm20_div_rn_f64_full - $__internal_0_$__cuda_sm20_dblrcp_rn_slowpath_v3)
$__internal_0_$__cuda_sm20_dblrcp_rn_slowpath_v3:
[----:B------:R-:W-:Y:S01]  /*4040*/  DSETP.GTU.AND P0, PT, |R26|, +INF , PT ;  /* 0x7ff000001a00742a */ /* 0x000fe20003f0c200 */
[----:B------:R-:W-:-:S13]  /*4050*/  BSSY.RECONVERGENT B3, `(.L_x_37) ;  /* 0x0000023000037945 */ /* 0x000fda0003800200 */
[----:B------:R-:W-:Y:S05]  /*4060*/  @P0 BRA `(.L_x_38) ;  /* 0x00000000007c0947 */ /* 0x000fea0003800000 */
[----:B------:R-:W-:-:S05]  /*4070*/  LOP3.LUT R9, R27, 0x7fffffff, RZ, 0xc0, !PT ;  /* 0x7fffffff1b097812 */ /* 0x000fca00078ec0ff */
[----:B------:R-:W-:-:S05]  /*4080*/  VIADD R7, R9, 0xffffffff ;  /* 0xffffffff09077836 */ /* 0x000fca0000000000 */
[----:B------:R-:W-:-:S13]  /*4090*/  ISETP.GE.U32.AND P0, PT, R7, 0x7fefffff, PT ;  /* 0x7fefffff0700780c */ /* 0x000fda0003f06070 */
[----:B------:R-:W-:Y:S01]  /*40a0*/  @P0 LOP3.LUT R35, R27, 0x7ff00000, RZ, 0x3c, !PT ;  /* 0x7ff000001b230812 */ /* 0x000fe200078e3cff */
[----:B------:R-:W-:Y:S01]  /*40b0*/  @P0 IMAD.MOV.U32 R34, RZ, RZ, RZ ;  /* 0x000000ffff220224 */ /* 0x000fe200078e00ff */
[----:B------:R-:W-:Y:S06]  /*40c0*/  @P0 BRA `(.L_x_39) ;  /* 0x00000000006c0947 */ /* 0x000fec0003800000 */
[----:B------:R-:W-:-:S13]  /*40d0*/  ISETP.GE.U32.AND P0, PT, R9, 0x1000001, PT ;  /* 0x010000010900780c */ /* 0x000fda0003f06070 */
[----:B------:R-:W-:Y:S05]  /*40e0*/  @!P0 BRA `(.L_x_40) ;  /* 0x0000000000348947 */ /* 0x000fea0003800000 */
[----:B------:R-:W-:Y:S02]  /*40f0*/  VIADD R35, R27, 0xc0200000 ;  /* 0xc02000001b237836 */ /* 0x000fe40000000000 */
[----:B------:R-:W-:Y:S02]  /*4100*/  IMAD.MOV.U32 R34, RZ, RZ, R26 ;  /* 0x000000ffff227224 */ /* 0x000fe400078e001a */
[----:B------:R-:W0:Y:S04]  /*4110*/  MUFU.RCP64H R37, R35 ;  /* 0x0000002300257308 */ /* 0x000e280000001800 */
[----:B0-----:R-:W-:-:S08]  /*4120*/  DFMA R38, -R34, R36, 1 ;  /* 0x3ff000002226742b */ /* 0x001fd00000000124 */
[----:B------:R-:W-:-:S08]  /*4130*/  DFMA R38, R38, R38, R38 ;  /* 0x000000262626722b */ /* 0x000fd00000000026 */
[----:B------:R-:W-:-:S08]  /*4140*/  DFMA R38, R36, R38, R36 ;  /* 0x000000262426722b */ /* 0x000fd00000000024 */
[----:B------:R-:W-:-:S08]  /*4150*/  DFMA R36, -R34, R38, 1 ;  /* 0x3ff000002224742b */ /* 0x000fd00000000126 */
[----:B------:R-:W-:-:S08]  /*4160*/  DFMA R36, R38, R36, R38 ;  /* 0x000000242624722b */ /* 0x000fd00000000026 */
[----:B------:R-:W-:-:S08]  /*4170*/  DMUL R36, R36, 2.2250738585072013831e-308 ;  /* 0x0010000024247828 */ /* 0x000fd00000000000 */
[----:B------:R-:W-:-:S08]  /*4180*/  DFMA R26, -R26, R36, 1 ;  /* 0x3ff000001a1a742b */ /* 0x000fd00000000124 */
[----:B------:R-:W-:-:S08]  /*4190*/  DFMA R26, R26, R26, R26 ;  /* 0x0000001a1a1a722b */ /* 0x000fd0000000001a */
[----:B------:R-:W-:Y:S01]  /*41a0*/  DFMA R34, R36, R26, R36 ;  /* 0x0000001a2422722b */ /* 0x000fe20000000024 */
[----:B------:R-:W-:Y:S10]  /*41b0*/  BRA `(.L_x_39) ;  /* 0x0000000000307947 */ /* 0x000ff40003800000 */
.L_x_40:
[----:B------:R-:W-:Y:S01]  /*41c0*/  DMUL R26, R26, 8.11296384146066816958e+31 ;  /* 0x469000001a1a7828 */ /* 0x000fe20000000000 */
[----:B------:R-:W-:-:S05]  /*41d0*/  IMAD.MOV.U32 R34, RZ, RZ, R36 ;  /* 0x000000ffff227224 */ /* 0x000fca00078e0024 */
[----:B------:R-:W0:Y:S02]  /*41e0*/  MUFU.RCP64H R35, R27 ;  /* 0x0000001b00237308 */ /* 0x000e240000001800 */
[----:B0-----:R-:W-:-:S08]  /*41f0*/  DFMA R36, -R26, R34, 1 ;  /* 0x3ff000001a24742b */ /* 0x001fd00000000122 */
[----:B------:R-:W-:-:S08]  /*4200*/  DFMA R36, R36, R36, R36 ;  /* 0x000000242424722b */ /* 0x000fd00000000024 */
[----:B------:R-:W-:-:S08]  /*4210*/  DFMA R36, R34, R36, R34 ;  /* 0x000000242224722b */ /* 0x000fd00000000022 */
[----:B------:R-:W-:-:S08]  /*4220*/  DFMA R34, -R26, R36, 1 ;  /* 0x3ff000001a22742b */ /* 0x000fd00000000124 */
[----:B------:R-:W-:-:S08]  /*4230*/  DFMA R34, R36, R34, R36 ;  /* 0x000000222422722b */ /* 0x000fd00000000024 */
[----:B------:R-:W-:Y:S01]  /*4240*/  DMUL R34, R34, 8.11296384146066816958e+31 ;  /* 0x4690000022227828 */ /* 0x000fe20000000000 */
[----:B------:R-:W-:Y:S10]  /*4250*/  BRA `(.L_x_39) ;  /* 0x0000000000087947 */ /* 0x000ff40003800000 */
.L_x_38:
[----:B------:R-:W-:Y:S01]  /*4260*/  LOP3.LUT R35, R27, 0x80000, RZ, 0xfc, !PT ;  /* 0x000800001b237812 */ /* 0x000fe200078efcff */
[----:B------:R-:W-:-:S07]  /*4270*/  IMAD.MOV.U32 R34, RZ, RZ, R26 ;  /* 0x000000ffff227224 */ /* 0x000fce00078e001a */
.L_x_39:
[----:B------:R-:W-:Y:S05]  /*4280*/  BSYNC.RECONVERGENT B3 ;  /* 0x0000000000037941 */ /* 0x000fea0003800200 */
.L_x_37:
[----:B------:R-:W-:Y:S02]  /*4290*/  IMAD.MOV.U32 R26, RZ, RZ, R22 ;  /* 0x000000ffff1a7224 */ /* 0x000fe400078e0016 */
[----:B------:R-:W-:Y:S02]  /*42a0*/  IMAD.MOV.U32 R27, RZ, RZ, 0x0 ;  /* 0x00000000ff1b7424 */ /* 0x000fe400078e00ff */
[----:B------:R-:W-:Y:S02]  /*42b0*/  IMAD.MOV.U32 R36, RZ, RZ, R34 ;  /* 0x000000ffff247224 */ /* 0x000fe400078e0022 */
[----:B------:R-:W-:Y:S01]  /*42c0*/  IMAD.MOV.U32 R37, RZ, RZ, R35 ;  /* 0x000000ffff257224 */ /* 0x000fe200078e0023 */
[----:B------:R-:W-:Y:S06]  /*42d0*/  RET.REL.NODEC R26 `(_Z10rayTracingPA1001_d6VectorS1_ddii) ;  /* 0xffffffbc1a487950 */ /* 0x000fec0003c3ffff */
        .weak           $__internal_1_$__cuda_sm20_div_rn_f64_full
        .type           $__internal_1_$__cuda_sm20_div_rn_f64_full,@function
        .size           $__internal_1_$__cuda_sm20_div_rn_f64_full,($__internal_2_$__cuda_sm20_dsqrt_rn_f64_mediumpath_v1 - $__internal_1_$__cuda_sm20_div_rn_f64_full)
$__internal_1_$__cuda_sm20_div_rn_f64_full:
[C---:B------:R-:W-:Y:S01]  /*42e0*/  FSETP.GEU.AND P0, PT, |R25|.reuse, 1.469367938527859385e-39, PT ;  /* 0x001000001900780b */ /* 0x040fe20003f0e200 */
[--C-:B------:R-:W-:Y:S01]  /*42f0*/  IMAD.MOV.U32 R14, RZ, RZ, R24.reuse ;  /* 0x000000ffff0e7224 */ /* 0x100fe200078e0018 */
[C---:B------:R-:W-:Y:S01]  /*4300*/  LOP3.LUT R12, R25.reuse, 0x800fffff, RZ, 0xc0, !PT ;  /* 0x800fffff190c7812 */ /* 0x040fe200078ec0ff */
[----:B------:R-:W-:Y:S01]  /*4310*/  IMAD.MOV.U32 R15, RZ, RZ, R25 ;  /* 0x000000ffff0f7224 */ /* 0x000fe200078e0019 */
[----:B------:R-:W0:Y:S01]  /*4320*/  LDC.64 R16, c[0x0][0x3c0] ;  /* 0x0000f000ff107b82 */ /* 0x000e220000000a00 */
[----:B------:R-:W-:Y:S01]  /*4330*/  IMAD.MOV.U32 R26, RZ, RZ, 0x1 ;  /* 0x00000001ff1a7424 */ /* 0x000fe200078e00ff */
[----:B------:R-:W-:Y:S01]  /*4340*/  LOP3.LUT R13, R12, 0x3ff00000, RZ, 0xfc, !PT ;  /* 0x3ff000000c0d7812 */ /* 0x000fe200078efcff */
[----:B------:R-:W-:Y:S01]  /*4350*/  IMAD.MOV.U32 R12, RZ, RZ, R24 ;  /* 0x000000ffff0c7224 */ /* 0x000fe200078e0018 */
[----:B------:R-:W-:Y:S01]  /*4360*/  LOP3.LUT R7, R25, 0x7ff00000, RZ, 0xc0, !PT ;  /* 0x7ff0000019077812 */ /* 0x000fe200078ec0ff */
[----:B------:R-:W-:-:S04]  /*4370*/  IMAD.MOV.U32 R37, RZ, RZ, 0x1ca00000 ;  /* 0x1ca00000ff257424 */ /* 0x000fc800078e00ff */
[----:B------:R-:W-:-:S06]  /*4380*/  @!P0 DMUL R12, R14, 8.98846567431157953865e+307 ;  /* 0x7fe000000e0c8828 */ /* 0x000fcc0000000000 */
[----:B------:R-:W1:Y:S01]  /*4390*/  MUFU.RCP64H R27, R13 ;  /* 0x0000000d001b7308 */ /* 0x000e620000001800 */
[----:B0-----:R-:W-:-:S04]  /*43a0*/  LOP3.LUT R9, R17, 0x7ff00000, RZ, 0xc0, !PT ;  /* 0x7ff0000011097812 */ /* 0x001fc800078ec0ff */
[----:B------:R-:W-:Y:S01]  /*43b0*/  ISETP.GE.U32.AND P1, PT, R9, R7, PT ;  /* 0x000000070900720c */ /* 0x000fe20003f26070 */
[----:B------:R-:W-:Y:S01]  /*43c0*/  IMAD.MOV.U32 R36, RZ, RZ, R9 ;  /* 0x000000ffff247224 */ /* 0x000fe200078e0009 */
[----:B-1----:R-:W-:-:S08]  /*43d0*/  DFMA R30, R26, -R12, 1 ;  /* 0x3ff000001a1e742b */ /* 0x002fd0000000080c */
[----:B------:R-:W-:-:S08]  /*43e0*/  DFMA R30, R30, R30, R30 ;  /* 0x0000001e1e1e722b */ /* 0x000fd0000000001e */
[----:B------:R-:W-:Y:S01]  /*43f0*/  DFMA R30, R26, R30, R26 ;  /* 0x0000001e1a1e722b */ /* 0x000fe2000000001a */
[----:B------:R-:W-:Y:S02]  /*4400*/  SEL R26, R37, 0x63400000, !P1 ;  /* 0x63400000251a7807 */ /* 0x000fe40004800000 */
[----:B------:R-:W-:Y:S02]  /*4410*/  FSETP.GEU.AND P1, PT, |R17|, 1.469367938527859385e-39, PT ;  /* 0x001000001100780b */ /* 0x000fe40003f2e200 */
[----:B------:R-:W-:Y:S01]  /*4420*/  LOP3.LUT R27, R26, 0x800fffff, R17, 0xf8, !PT ;  /* 0x800fffff1a1b7812 */ /* 0x000fe200078ef811 */
[----:B------:R-:W-:Y:S02]  /*4430*/  IMAD.MOV.U32 R26, RZ, RZ, R16 ;  /* 0x000000ffff1a7224 */ /* 0x000fe400078e0010 */
[----:B------:R-:W-:-:S08]  /*4440*/  DFMA R32, R30, -R12, 1 ;  /* 0x3ff000001e20742b */ /* 0x000fd0000000080c */
[----:B------:R-:W-:Y:S01]  /*4450*/  DFMA R32, R30, R32, R30 ;  /* 0x000000201e20722b */ /* 0x000fe2000000001e */
[----:B------:R-:W-:Y:S10]  /*4460*/  @P1 BRA `(.L_x_41) ;  /* 0x0000000000201947 */ /* 0x000ff40003800000 */
[----:B------:R-:W-:-:S04]  /*4470*/  LOP3.LUT R30, R15, 0x7ff00000, RZ, 0xc0, !PT ;  /* 0x7ff000000f1e7812 */ /* 0x000fc800078ec0ff */
[----:B------:R-:W-:-:S04]  /*4480*/  ISETP.GE.U32.AND P1, PT, R9, R30, PT ;  /* 0x0000001e0900720c */ /* 0x000fc80003f26070 */
[----:B------:R-:W-:-:S04]  /*4490*/  SEL R30, R37, 0x63400000, !P1 ;  /* 0x63400000251e7807 */ /* 0x000fc80004800000 */
[----:B------:R-:W-:-:S04]  /*44a0*/  LOP3.LUT R30, R30, 0x80000000, R17, 0xf8, !PT ;  /* 0x800000001e1e7812 */ /* 0x000fc800078ef811 */
[----:B------:R-:W-:Y:S01]  /*44b0*/  LOP3.LUT R31, R30, 0x100000, RZ, 0xfc, !PT ;  /* 0x001000001e1f7812 */ /* 0x000fe200078efcff */
[----:B------:R-:W-:-:S06]  /*44c0*/  IMAD.MOV.U32 R30, RZ, RZ, RZ ;  /* 0x000000ffff1e7224 */ /* 0x000fcc00078e00ff */
[----:B------:R-:W-:-:S10]  /*44d0*/  DFMA R26, R26, 2, -R30 ;  /* 0x400000001a1a782b */ /* 0x000fd4000000081e */
[----:B------:R-:W-:-:S07]  /*44e0*/  LOP3.LUT R36, R27, 0x7ff00000, RZ, 0xc0, !PT ;  /* 0x7ff000001b247812 */ /* 0x000fce00078ec0ff */
.L_x_41:
[----:B------:R-:W-:Y:S01]  /*44f0*/  @!P0 LOP3.LUT R7, R13, 0x7ff00000, RZ, 0xc0, !PT ;  /* 0x7ff000000d078812 */ /* 0x000fe200078ec0ff */
[----:B------:R-:W-:Y:S01]  /*4500*/  VIADD R38, R36, 0xffffffff ;  /* 0xffffffff24267836 */ /* 0x000fe20000000000 */
[----:B------:R-:W-:Y:S01]  /*4510*/  DMUL R30, R32, R26 ;  /* 0x0000001a201e7228 */ /* 0x000fe20000000000 */
[----:B------:R-:W-:Y:S02]  /*4520*/  BSSY.RECONVERGENT B2, `(.L_x_42) ;  /* 0x0000038000027945 */ /* 0x000fe40003800200 */
[----:B------:R-:W-:Y:S01]  /*4530*/  VIADD R39, R7, 0xffffffff ;  /* 0xffffffff07277836 */ /* 0x000fe20000000000 */
[----:B------:R-:W-:-:S04]  /*4540*/  ISETP.GT.U32.AND P0, PT, R38, 0x7feffffe, PT ;  /* 0x7feffffe2600780c */ /* 0x000fc80003f04070 */
[----:B------:R-:W-:Y:S01]  /*4550*/  ISETP.GT.U32.OR P0, PT, R39, 0x7feffffe, P0 ;  /* 0x7feffffe2700780c */ /* 0x000fe20000704470 */
[----:B------:R-:W-:-:S08]  /*4560*/  DFMA R34, R30, -R12, R26 ;  /* 0x8000000c1e22722b */ /* 0x000fd0000000001a */
[----:B------:R-:W-:-:S04]  /*4570*/  DFMA R30, R32, R34, R30 ;  /* 0x00000022201e722b */ /* 0x000fc8000000001e */
[----:B------:R-:W-:Y:S07]  /*4580*/  @P0 BRA `(.L_x_43) ;  /* 0x00000000006c0947 */ /* 0x000fee0003800000 */
[----:B------:R-:W-:-:S04]  /*4590*/  LOP3.LUT R16, R15, 0x7ff00000, RZ, 0xc0, !PT ;  /* 0x7ff000000f107812 */ /* 0x000fc800078ec0ff */
[CC--:B------:R-:W-:Y:S02]  /*45a0*/  VIADDMNMX R7, R9.reuse, -R16.reuse, 0xb9600000, !PT ;  /* 0xb960000009077446 */ /* 0x0c0fe40007800910 */
[----:B------:R-:W-:Y:S02]  /*45b0*/  ISETP.GE.U32.AND P0, PT, R9, R16, PT ;  /* 0x000000100900720c */ /* 0x000fe40003f06070 */
[----:B------:R-:W-:Y:S02]  /*45c0*/  VIMNMX R7, PT, PT, R7, 0x46a00000, PT ;  /* 0x46a0000007077848 */ /* 0x000fe40003fe0100 */
[----:B------:R-:W-:-:S05]  /*45d0*/  SEL R16, R37, 0x63400000, !P0 ;  /* 0x6340000025107807 */ /* 0x000fca0004000000 */
[----:B------:R-:W-:Y:S02]  /*45e0*/  IMAD.IADD R7, R7, 0x1, -R16 ;  /* 0x0000000107077824 */ /* 0x000fe400078e0a10 */
[----:B------:R-:W-:Y:S02]  /*45f0*/  IMAD.MOV.U32 R16, RZ, RZ, RZ ;  /* 0x000000ffff107224 */ /* 0x000fe400078e00ff */
[----:B------:R-:W-:-:S06]  /*4600*/  VIADD R17, R7, 0x7fe00000 ;  /* 0x7fe0000007117836 */ /* 0x000fcc0000000000 */
[----:B------:R-:W-:-:S10]  /*4610*/  DMUL R32, R30, R16 ;  /* 0x000000101e207228 */ /* 0x000fd40000000000 */
[----:B------:R-:W-:-:S13]  /*4620*/  FSETP.GTU.AND P0, PT, |R33|, 1.469367938527859385e-39, PT ;  /* 0x001000002100780b */ /* 0x000fda0003f0c200 */
[----:B------:R-:W-:Y:S05]  /*4630*/  @P0 BRA `(.L_x_44) ;  /* 0x0000000000980947 */ /* 0x000fea0003800000 */
[----:B------:R-:W-:Y:S01]  /*4640*/  DFMA R12, R30, -R12, R26 ;  /* 0x8000000c1e0c722b */ /* 0x000fe2000000001a */
[----:B------:R-:W-:-:S09]  /*4650*/  IMAD.MOV.U32 R16, RZ, RZ, RZ ;  /* 0x000000ffff107224 */ /* 0x000fd200078e00ff */
[C---:B------:R-:W-:Y:S02]  /*4660*/  FSETP.NEU.AND P0, PT, R13.reuse, RZ, PT ;  /* 0x000000ff0d00720b */ /* 0x040fe40003f0d000 */
[----:B------:R-:W-:-:S04]  /*4670*/  LOP3.LUT R15, R13, 0x80000000, R15, 0x48, !PT ;  /* 0x800000000d0f7812 */ /* 0x000fc800078e480f */
[----:B------:R-:W-:-:S07]  /*4680*/  LOP3.LUT R17, R15, R17, RZ, 0xfc, !PT ;  /* 0x000000110f117212 */ /* 0x000fce00078efcff */
[----:B------:R-:W-:Y:S05]  /*4690*/  @!P0 BRA `(.L_x_44) ;  /* 0x0000000000808947 */ /* 0x000fea0003800000 */
[----:B------:R-:W-:Y:S01]  /*46a0*/  IMAD.MOV R13, RZ, RZ, -R7 ;  /* 0x000000ffff0d7224 */ /* 0x000fe200078e0a07 */
[----:B------:R-:W-:Y:S01]  /*46b0*/  DMUL.RP R16, R30, R16 ;  /* 0x000000101e107228 */ /* 0x000fe20000008000 */
[----:B------:R-:W-:Y:S01]  /*46c0*/  IMAD.MOV.U32 R12, RZ, RZ, RZ ;  /* 0x000000ffff0c7224 */ /* 0x000fe200078e00ff */
[----:B------:R-:W-:-:S05]  /*46d0*/  IADD3 R7, PT, PT, -R7, -0x43300000, RZ ;  /* 0xbcd0000007077810 */ /* 0x000fca0007ffe1ff */
[----:B------:R-:W-:-:S03]  /*46e0*/  DFMA R12, R32, -R12, R30 ;  /* 0x8000000c200c722b */ /* 0x000fc6000000001e */
[----:B------:R-:W-:-:S07]  /*46f0*/  LOP3.LUT R15, R17, R15, RZ, 0x3c, !PT ;  /* 0x0000000f110f7212 */ /* 0x000fce00078e3cff */
[----:B------:R-:W-:-:S04]  /*4700*/  FSETP.NEU.AND P0, PT, |R13|, R7, PT ;  /* 0x000000070d00720b */ /* 0x000fc80003f0d200 */
[----:B------:R-:W-:Y:S02]  /*4710*/  FSEL R32, R16, R32, !P0 ;  /* 0x0000002010207208 */ /* 0x000fe40004000000 */
[----:B------:R-:W-:Y:S01]  /*4720*/  FSEL R33, R15, R33, !P0 ;  /* 0x000000210f217208 */ /* 0x000fe20004000000 */
[----:B------:R-:W-:Y:S06]  /*4730*/  BRA `(.L_x_44) ;  /* 0x0000000000587947 */ /* 0x000fec0003800000 */
.L_x_43:
[----:B------:R-:W0:Y:S02]  /*4740*/  LDC.64 R12, c[0x0][0x3c0] ;  /* 0x0000f000ff0c7b82 */ /* 0x000e240000000a00 */
[----:B0-----:R-:W-:-:S14]  /*4750*/  DSETP.NAN.AND P0, PT, R12, R12, PT ;  /* 0x0000000c0c00722a */ /* 0x001fdc0003f08000 */
[----:B------:R-:W-:Y:S05]  /*4760*/  @P0 BRA `(.L_x_45) ;  /* 0x0000000000440947 */ /* 0x000fea0003800000 */
[----:B------:R-:W-:-:S14]  /*4770*/  DSETP.NAN.AND P0, PT, R14, R14, PT ;  /* 0x0000000e0e00722a */ /* 0x000fdc0003f08000 */
[----:B------:R-:W-:Y:S05]  /*4780*/  @P0 BRA `(.L_x_46) ;  /* 0x0000000000300947 */ /* 0x000fea0003800000 */
[----:B------:R-:W-:Y:S01]  /*4790*/  ISETP.NE.AND P0, PT, R36, R7, PT ;  /* 0x000000072400720c */ /* 0x000fe20003f05270 */
[----:B------:R-:W-:Y:S02]  /*47a0*/  IMAD.MOV.U32 R32, RZ, RZ, 0x0 ;  /* 0x00000000ff207424 */ /* 0x000fe400078e00ff */
[----:B------:R-:W-:-:S10]  /*47b0*/  IMAD.MOV.U32 R33, RZ, RZ, -0x80000 ;  /* 0xfff80000ff217424 */ /* 0x000fd400078e00ff */
[----:B------:R-:W-:Y:S05]  /*47c0*/  @!P0 BRA `(.L_x_44) ;  /* 0x0000000000348947 */ /* 0x000fea0003800000 */
[----:B------:R-:W-:Y:S02]  /*47d0*/  ISETP.NE.AND P0, PT, R36, 0x7ff00000, PT ;  /* 0x7ff000002400780c */ /* 0x000fe40003f05270 */
[----:B------:R-:W-:Y:S02]  /*47e0*/  LOP3.LUT R33, R15, 0x80000000, R17, 0x48, !PT ;  /* 0x800000000f217812 */ /* 0x000fe400078e4811 */
[----:B------:R-:W-:-:S13]  /*47f0*/  ISETP.EQ.OR P0, PT, R7, RZ, !P0 ;  /* 0x000000ff0700720c */ /* 0x000fda0004702670 */
[----:B------:R-:W-:Y:S01]  /*4800*/  @P0 LOP3.LUT R7, R33, 0x7ff00000, RZ, 0xfc, !PT ;  /* 0x7ff0000021070812 */ /* 0x000fe200078efcff */
[----:B------:R-:W-:Y:S02]  /*4810*/  @!P0 IMAD.MOV.U32 R32, RZ, RZ, RZ ;  /* 0x000000ffff208224 */ /* 0x000fe400078e00ff */
[----:B------:R-:W-:Y:S02]  /*4820*/  @P0 IMAD.MOV.U32 R32, RZ, RZ, RZ ;  /* 0x000000ffff200224 */ /* 0x000fe400078e00ff */
[----:B------:R-:W-:Y:S01]  /*4830*/  @P0 IMAD.MOV.U32 R33, RZ, RZ, R7 ;  /* 0x000000ffff210224 */ /* 0x000fe200078e0007 */
[----:B------:R-:W-:Y:S06]  /*4840*/  BRA `(.L_x_44) ;  /* 0x0000000000147947 */ /* 0x000fec0003800000 */
.L_x_46:
[----:B------:R-:W-:Y:S01]  /*4850*/  LOP3.LUT R33, R15, 0x80000, RZ, 0xfc, !PT ;  /* 0x000800000f217812 */ /* 0x000fe200078efcff */
[----:B------:R-:W-:Y:S01]  /*4860*/  IMAD.MOV.U32 R32, RZ, RZ, R14 ;  /* 0x000000ffff207224 */ /* 0x000fe200078e000e */
[----:B------:R-:W-:Y:S06]  /*4870*/  BRA `(.L_x_44) ;  /* 0x0000000000087947 */ /* 0x000fec0003800000 */
.L_x_45:
[----:B------:R-:W-:Y:S01]  /*4880*/  LOP3.LUT R33, R17, 0x80000, RZ, 0xfc, !PT ;  /* 0x0008000011217812 */ /* 0x000fe200078efcff */
[----:B------:R-:W-:-:S07]  /*4890*/  IMAD.MOV.U32 R32, RZ, RZ, R16 ;  /* 0x000000ffff207224 */ /* 0x000fce00078e0010 */
.L_x_44:
[----:B------:R-:W-:Y:S05]  /*48a0*/  BSYNC.RECONVERGENT B2 ;  /* 0x0000000000027941 */ /* 0x000fea0003800200 */
.L_x_42:
[----:B------:R-:W-:Y:S02]  /*48b0*/  IMAD.MOV.U32 R12, RZ, RZ, R22 ;  /* 0x000000ffff0c7224 */ /* 0x000fe400078e0016 */
[----:B------:R-:W-:Y:S02]  /*48c0*/  IMAD.MOV.U32 R13, RZ, RZ, 0x0 ;  /* 0x00000000ff0d7424 */ /* 0x000fe400078e00ff */
[----:B------:R-:W-:Y:S02]  /*48d0*/  IMAD.MOV.U32 R16, RZ, RZ, R32 ;  /* 0x000000ffff107224 */ /* 0x000fe400078e0020 */
[----:B------:R-:W-:Y:S01]  /*48e0*/  IMAD.MOV.U32 R17, RZ, RZ, R33 ;  /* 0x000000ffff117224 */ /* 0x000fe200078e0021 */
[----:B------:R-:W-:Y:S06]  /*48f0*/  RET.REL.NODEC R12 `(_Z10rayTracingPA1001_d6VectorS1_ddii) ;  /* 0xffffffb40cc07950 */ /* 0x000fec0003c3ffff */
        .weak           $__internal_2_$__cuda_sm20_dsqrt_rn_f64_mediumpath_v1
        .type           $__internal_2_$__cuda_sm20_dsqrt_rn_f64_mediumpath_v1,@function
        .size           $__internal_2_$__cuda_sm20_dsqrt_rn_f64_mediumpath_v1,($_Z10rayTracingPA1001_d6VectorS1_ddii$__internal_trig_reduction_slowpathd - $__internal_2_$__cuda_sm20_dsqrt_rn_f64_mediumpath_v1)
$__internal_2_$__cuda_sm20_dsqrt_rn_f64_mediumpath_v1:
[----:B------:R-:W-:Y:S01]  /*4900*/  ISETP.GE.U32.AND P0, PT, R40, -0x3400000, PT ;  /* 0xfcc000002800780c */ /* 0x000fe20003f06070 */
[----:B------:R-:W-:-:S12]  /*4910*/  BSSY.RECONVERGENT B3, `(.L_x_47) ;  /* 0x0000023000037945 */ /* 0x000fd80003800200 */
[----:B------:R-:W-:Y:S05]  /*4920*/  @!P0 BRA `(.L_x_48) ;  /* 0x0000000000208947 */ /* 0x000fea0003800000 */
[----:B------:R-:W-:-:S10]  /*4930*/  DFMA.RM R34, R34, R36, R38 ;  /* 0x000000242222722b */ /* 0x000fd40000004026 */
[----:B------:R-:W-:-:S05]  /*4940*/  IADD3 R36, P0, PT, R34, 0x1, RZ ;  /* 0x0000000122247810 */ /* 0x000fca0007f1e0ff */
[----:B------:R-:W-:-:S06]  /*4950*/  IMAD.X R37, RZ, RZ, R35, P0 ;  /* 0x000000ffff257224 */ /* 0x000fcc00000e0623 */
[----:B------:R-:W-:-:S08]  /*4960*/  DFMA.RP R26, -R34, R36, R26 ;  /* 0x00000024221a722b */ /* 0x000fd0000000811a */
[----:B------:R-:W-:-:S06]  /*4970*/  DSETP.GT.AND P0, PT, R26, RZ, PT ;  /* 0x000000ff1a00722a */ /* 0x000fcc0003f04000 */
[----:B------:R-:W-:Y:S02]  /*4980*/  FSEL R34, R36, R34, P0 ;  /* 0x0000002224227208 */ /* 0x000fe40000000000 */
[----:B------:R-:W-:Y:S01]  /*4990*/  FSEL R35, R37, R35, P0 ;  /* 0x0000002325237208 */ /* 0x000fe20000000000 */
[----:B------:R-:W-:Y:S06]  /*49a0*/  BRA `(.L_x_49) ;  /* 0x0000000000647947 */ /* 0x000fec0003800000 */
.L_x_48:
[----:B------:R-:W-:-:S14]  /*49b0*/  DSETP.NE.AND P0, PT, R26, RZ, PT ;  /* 0x000000ff1a00722a */ /* 0x000fdc0003f05000 */
[----:B------:R-:W-:Y:S05]  /*49c0*/  @!P0 BRA `(.L_x_50) ;  /* 0x0000000000588947 */ /* 0x000fea0003800000 */
[----:B------:R-:W-:-:S13]  /*49d0*/  ISETP.GE.AND P0, PT, R27, RZ, PT ;  /* 0x000000ff1b00720c */ /* 0x000fda0003f06270 */
[----:B------:R-:W-:Y:S02]  /*49e0*/  @!P0 IMAD.MOV.U32 R34, RZ, RZ, 0x0 ;  /* 0x00000000ff228424 */ /* 0x000fe400078e00ff */
[----:B------:R-:W-:Y:S01]  /*49f0*/  @!P0 IMAD.MOV.U32 R35, RZ, RZ, -0x80000 ;  /* 0xfff80000ff238424 */ /* 0x000fe200078e00ff */
[----:B------:R-:W-:Y:S06]  /*4a00*/  @!P0 BRA `(.L_x_49) ;  /* 0x00000000004c8947 */ /* 0x000fec0003800000 */
[----:B------:R-:W-:-:S13]  /*4a10*/  ISETP.GT.AND P0, PT, R27, 0x7fefffff, PT ;  /* 0x7fefffff1b00780c */ /* 0x000fda0003f04270 */
[----:B------:R-:W-:Y:S05]  /*4a20*/  @P0 BRA `(.L_x_50) ;  /* 0x0000000000400947 */ /* 0x000fea0003800000 */
[----:B------:R-:W-:Y:S01]  /*4a30*/  DMUL R26, R26, 8.11296384146066816958e+31 ;  /* 0x469000001a1a7828 */ /* 0x000fe20000000000 */
[----:B------:R-:W-:Y:S02]  /*4a40*/  IMAD.MOV.U32 R34, RZ, RZ, RZ ;  /* 0x000000ffff227224 */ /* 0x000fe400078e00ff */
[----:B------:R-:W-:Y:S02]  /*4a50*/  IMAD.MOV.U32 R38, RZ, RZ, 0x0 ;  /* 0x00000000ff267424 */ /* 0x000fe400078e00ff */
[----:B------:R-:W-:Y:S01]  /*4a60*/  IMAD.MOV.U32 R39, RZ, RZ, 0x3fd80000 ;  /* 0x3fd80000ff277424 */ /* 0x000fe200078e00ff */
[----:B------:R-:W0:Y:S02]  /*4a70*/  MUFU.RSQ64H R35, R27 ;  /* 0x0000001b00237308 */ /* 0x000e240000001c00 */
[----:B0-----:R-:W-:-:S08]  /*4a80*/  DMUL R36, R34, R34 ;  /* 0x0000002222247228 */ /* 0x001fd00000000000 */
[----:B------:R-:W-:-:S08]  /*4a90*/  DFMA R36, R26, -R36, 1 ;  /* 0x3ff000001a24742b */ /* 0x000fd00000000824 */
[----:B------:R-:W-:Y:S02]  /*4aa0*/  DFMA R38, R36, R38, 0.5 ;  /* 0x3fe000002426742b */ /* 0x000fe40000000026 */
[----:B------:R-:W-:-:S08]  /*4ab0*/  DMUL R36, R34, R36 ;  /* 0x0000002422247228 */ /* 0x000fd00000000000 */
[----:B------:R-:W-:-:S08]  /*4ac0*/  DFMA R36, R38, R36, R34 ;  /* 0x000000242624722b */ /* 0x000fd00000000022 */
[----:B------:R-:W-:Y:S02]  /*4ad0*/  DMUL R34, R26, R36 ;  /* 0x000000241a227228 */ /* 0x000fe40000000000 */
[----:B------:R-:W-:-:S06]  /*4ae0*/  VIADD R37, R37, 0xfff00000 ;  /* 0xfff0000025257836 */ /* 0x000fcc0000000000 */
[----:B------:R-:W-:-:S08]  /*4af0*/  DFMA R38, R34, -R34, R26 ;  /* 0x800000222226722b */ /* 0x000fd0000000001a */
[----:B------:R-:W-:-:S10]  /*4b00*/  DFMA R34, R36, R38, R34 ;  /* 0x000000262422722b */ /* 0x000fd40000000022 */
[----:B------:R-:W-:Y:S01]  /*4b10*/  VIADD R35, R35, 0xfcb00000 ;  /* 0xfcb0000023237836 */ /* 0x000fe20000000000 */
[----:B------:R-:W-:Y:S06]  /*4b20*/  BRA `(.L_x_49) ;  /* 0x0000000000047947 */ /* 0x000fec0003800000 */
.L_x_50:
[----:B------:R-:W-:-:S11]  /*4b30*/  DADD R34, R26, R26 ;  /* 0x000000001a227229 */ /* 0x000fd6000000001a */
.L_x_49:
[----:B------:R-:W-:Y:S05]  /*4b40*/  BSYNC.RECONVERGENT B3 ;  /* 0x0000000000037941 */ /* 0x000fea0003800200 */
.L_x_47:
[----:B------:R-:W-:Y:S02]  /*4b50*/  IMAD.MOV.U32 R26, RZ, RZ, R22 ;  /* 0x000000ffff1a7224 */ /* 0x000fe400078e0016 */
[----:B------:R-:W-:-:S04]  /*4b60*/  IMAD.MOV.U32 R27, RZ, RZ, 0x0 ;  /* 0x00000000ff1b7424 */ /* 0x000fc800078e00ff */
[----:B------:R-:W-:Y:S05]  /*4b70*/  RET.REL.NODEC R26 `(_Z10rayTracingPA1001_d6VectorS1_ddii) ;  /* 0xffffffb41a207950 */ /* 0x000fea0003c3ffff */
        .type           $_Z10rayTracingPA1001_d6VectorS1_ddii$__internal_trig_reduction_slowpathd,@function
        .size           $_Z10rayTracingPA1001_d6VectorS1_ddii$__internal_trig_reduction_slowpathd,(.L_x_62 - $_Z10rayTracingPA1001_d6VectorS1_ddii$__internal_trig_reduction_slowpathd)
$_Z10rayTracingPA1001_d6VectorS1_ddii$__internal_trig_reduction_slowpathd:
[--C-:B------:R-:W-:Y:S01]  /*4b80*/  SHF.R.U32.HI R7, RZ, 0x14, R13.reuse ;  /* 0x00000014ff077819 */ /* 0x100fe2000001160d */
[----:B------:R-:W-:Y:S02]  /*4b90*/  IMAD.MOV.U32 R22, RZ, RZ, R12 ;  /* 0x000000ffff167224 */ /* 0x000fe400078e000c */
[----:B------:R-:W-:Y:S01]  /*4ba0*/  IMAD.MOV.U32 R15, RZ, RZ, R13 ;  /* 0x000000ffff0f7224 */ /* 0x000fe200078e000d */
[----:B------:R-:W-:Y:S01]  /*4bb0*/  LOP3.LUT R9, R7, 0x7ff, RZ, 0xc0, !PT ;  /* 0x000007ff07097812 */ /* 0x000fe200078ec0ff */
[----:B------:R-:W-:-:S03]  /*4bc0*/  IMAD.MOV.U32 R14, RZ, RZ, RZ ;  /* 0x000000ffff0e7224 */ /* 0x000fc600078e00ff */
[----:B------:R-:W-:-:S13]  /*4bd0*/  ISETP.NE.AND P0, PT, R9, 0x7ff, PT ;  /* 0x000007ff0900780c */ /* 0x000fda0003f05270 */
[----:B------:R-:W-:Y:S05]  /*4be0*/  @!P0 BRA `(.L_x_51) ;  /* 0x00000008004c8947 */ /* 0x000fea0003800000 */
[----:B------:R-:W-:Y:S01]  /*4bf0*/  VIADD R9, R9, 0xfffffc00 ;  /* 0xfffffc0009097836 */ /* 0x000fe20000000000 */
[----:B------:R-:W-:Y:S01]  /*4c00*/  BSSY.RECONVERGENT B3, `(.L_x_52) ;  /* 0x0000030000037945 */ /* 0x000fe20003800200 */
[----:B------:R-:W-:Y:S01]  /*4c10*/  IMAD.MOV.U32 R17, RZ, RZ, R13 ;  /* 0x000000ffff117224 */ /* 0x000fe200078e000d */
[----:B------:R-:W-:Y:S02]  /*4c20*/  CS2R R32, SRZ ;  /* 0x0000000000207805 */ /* 0x000fe4000001ff00 */
[----:B------:R-:W-:Y:S02]  /*4c30*/  SHF.R.U32.HI R16, RZ, 0x6, R9 ;  /* 0x00000006ff107819 */ /* 0x000fe40000011609 */
[----:B------:R-:W-:Y:S02]  /*4c40*/  ISETP.GE.U32.AND P0, PT, R9, 0x80, PT ;  /* 0x000000800900780c */ /* 0x000fe40003f06070 */
[C---:B------:R-:W-:Y:S02]  /*4c50*/  IADD3 R9, PT, PT, -R16.reuse, 0x13, RZ ;  /* 0x0000001310097810 */ /* 0x040fe40007ffe1ff */
[----:B------:R-:W-:-:S02]  /*4c60*/  IADD3 R12, PT, PT, -R16, 0xf, RZ ;  /* 0x0000000f100c7810 */ /* 0x000fc40007ffe1ff */
[----:B------:R-:W-:Y:S01]  /*4c70*/  SEL R25, R9, 0x12, P0 ;  /* 0x0000001209197807 */ /* 0x000fe20000000000 */
[----:B------:R-:W-:-:S03]  /*4c80*/  VIADD R9, R1, 0x38 ;  /* 0x0000003801097836 */ /* 0x000fc60000000000 */
[----:B------:R-:W-:-:S13]  /*4c90*/  ISETP.GE.AND P0, PT, R12, R25, PT ;  /* 0x000000190c00720c */ /* 0x000fda0003f06270 */
[----:B------:R-:W-:Y:S05]  /*4ca0*/  @P0 BRA `(.L_x_53) ;  /* 0x0000000000940947 */ /* 0x000fea0003800000 */
[----:B------:R-:W0:Y:S01]  /*4cb0*/  LDC.64 R34, c[0x0][0x358] ;  /* 0x0000d600ff227b82 */ /* 0x000e220000000a00 */
[C---:B------:R-:W-:Y:S01]  /*4cc0*/  SHF.L.U64.HI R15, R22.reuse, 0xb, R15 ;  /* 0x0000000b160f7819 */ /* 0x040fe2000001020f */
[----:B------:R-:W-:Y:S01]  /*4cd0*/  BSSY.RECONVERGENT B4, `(.L_x_54) ;  /* 0x0000021000047945 */ /* 0x000fe20003800200 */
[----:B------:R-:W-:Y:S01]  /*4ce0*/  IMAD.SHL.U32 R31, R22, 0x800, RZ ;  /* 0x00000800161f7824 */ /* 0x000fe200078e00ff */
[----:B------:R-:W-:Y:S01]  /*4cf0*/  IADD3 R22, PT, PT, RZ, -R16, -R25 ;  /* 0x80000010ff167210 */ /* 0x000fe20007ffe819 */
[----:B------:R-:W-:Y:S01]  /*4d00*/  IMAD.MOV.U32 R27, RZ, RZ, R12 ;  /* 0x000000ffff1b7224 */ /* 0x000fe200078e000c */
[----:B------:R-:W-:Y:S01]  /*4d10*/  CS2R R32, SRZ ;  /* 0x0000000000207805 */ /* 0x000fe2000001ff00 */
[----:B------:R-:W-:Y:S01]  /*4d20*/  IMAD.MOV.U32 R24, RZ, RZ, RZ ;  /* 0x000000ffff187224 */ /* 0x000fe200078e00ff */
[----:B------:R-:W-:-:S07]  /*4d30*/  LOP3.LUT R37, R15, 0x80000000, RZ, 0xfc, !PT ;  /* 0x800000000f257812 */ /* 0x000fce00078efcff */
.L_x_55:
[----:B------:R-:W1:Y:S01]  /*4d40*/  LDC.64 R12, c[0x4][0x50] ;  /* 0x01001400ff0c7b82 */ /* 0x000e620000000a00 */
[----:B0-----:R-:W-:Y:S02]  /*4d50*/  R2UR UR4, R34 ;  /* 0x00000000220472ca */ /* 0x001fe400000e0000 */
[----:B------:R-:W-:Y:S01]  /*4d60*/  R2UR UR5, R35 ;  /* 0x00000000230572ca */ /* 0x000fe200000e0000 */
[----:B-1----:R-:W-:-:S12]  /*4d70*/  IMAD.WIDE R12, R27, 0x8, R12 ;  /* 0x000000081b0c7825 */ /* 0x002fd800078e020c */
[----:B------:R-:W2:Y:S01]  /*4d80*/  LDG.E.64.CONSTANT R12, desc[UR4][R12.64] ;  /* 0x000000040c0c7981 */ /* 0x000ea2000c1e9b00 */
[----:B------:R-:W-:Y:S02]  /*4d90*/  VIADD R22, R22, 0x1 ;  /* 0x0000000116167836 */ /* 0x000fe40000000000 */
[----:B------:R-:W-:Y:S02]  /*4da0*/  VIADD R27, R27, 0x1 ;  /* 0x000000011b1b7836 */ /* 0x000fe40000000000 */
[----:B--2---:R-:W-:-:S04]  /*4db0*/  IMAD.WIDE.U32 R14, P2, R12, R31, R32 ;  /* 0x0000001f0c0e7225 */ /* 0x004fc80007840020 */
[----:B------:R-:W-:Y:S02]  /*4dc0*/  IMAD R29, R12, R37, RZ ;  /* 0x000000250c1d7224 */ /* 0x000fe400078e02ff */
[CC--:B------:R-:W-:Y:S02]  /*4dd0*/  IMAD R26, R13.reuse, R31.reuse, RZ ;  /* 0x0000001f0d1a7224 */ /* 0x0c0fe400078e02ff */
[----:B------:R-:W-:Y:S01]  /*4de0*/  IMAD.HI.U32 R33, R13, R31, RZ ;  /* 0x0000001f0d217227 */ /* 0x000fe200078e00ff */
[----:B------:R-:W-:-:S03]  /*4df0*/  IADD3 R15, P0, PT, R29, R15, RZ ;  /* 0x0000000f1d0f7210 */ /* 0x000fc60007f1e0ff */
[----:B------:R-:W-:Y:S01]  /*4e00*/  IMAD R29, R24, 0x8, R9 ;  /* 0x00000008181d7824 */ /* 0x000fe200078e0209 */
[----:B------:R-:W-:Y:S01]  /*4e10*/  IADD3 R15, P1, PT, R26, R15, RZ ;  /* 0x0000000f1a0f7210 */ /* 0x000fe20007f3e0ff */
[----:B------:R-:W-:-:S04]  /*4e20*/  IMAD.HI.U32 R26, R12, R37, RZ ;  /* 0x000000250c1a7227 */ /* 0x000fc800078e00ff */
[----:B------:R-:W-:Y:S01]  /*4e30*/  IMAD.X R12, RZ, RZ, R26, P2 ;  /* 0x000000ffff0c7224 */ /* 0x000fe200010e061a */
[----:B------:R1:W-:Y:S01]  /*4e40*/  STL.64 [R29], R14 ;  /* 0x0000000e1d007387 */ /* 0x0003e20000100a00 */
[----:B------:R-:W-:-:S03]  /*4e50*/  IMAD.HI.U32 R26, R13, R37, RZ ;  /* 0x000000250d1a7227 */ /* 0x000fc600078e00ff */
[----:B------:R-:W-:Y:S01]  /*4e60*/  IADD3.X R12, P0, PT, R33, R12, RZ, P0, !PT ;  /* 0x0000000c210c7210 */ /* 0x000fe2000071e4ff */
[----:B------:R-:W-:Y:S02]  /*4e70*/  IMAD R13, R13, R37, RZ ;  /* 0x000000250d0d7224 */ /* 0x000fe400078e02ff */
[----:B------:R-:W-:-:S03]  /*4e80*/  VIADD R24, R24, 0x1 ;  /* 0x0000000118187836 */ /* 0x000fc60000000000 */
[----:B------:R-:W-:Y:S01]  /*4e90*/  IADD3.X R32, P1, PT, R13, R12, RZ, P1, !PT ;  /* 0x0000000c0d207210 */ /* 0x000fe20000f3e4ff */
[----:B------:R-:W-:Y:S01]  /*4ea0*/  IMAD.X R12, RZ, RZ, R26, P0 ;  /* 0x000000ffff0c7224 */ /* 0x000fe200000e061a */
[----:B------:R-:W-:-:S03]  /*4eb0*/  ISETP.NE.AND P0, PT, R22, -0xf, PT ;  /* 0xfffffff11600780c */ /* 0x000fc60003f05270 */
[----:B------:R-:W-:-:S10]  /*4ec0*/  IMAD.X R33, RZ, RZ, R12, P1 ;  /* 0x000000ffff217224 */ /* 0x000fd400008e060c */
[----:B-1----:R-:W-:Y:S05]  /*4ed0*/  @P0 BRA `(.L_x_55) ;  /* 0xfffffffc00980947 */ /* 0x002fea000383ffff */
[----:B------:R-:W-:Y:S05]  /*4ee0*/  BSYNC.RECONVERGENT B4 ;  /* 0x0000000000047941 */ /* 0x000fea0003800200 */
.L_x_54:
[----:B------:R-:W-:-:S07]  /*4ef0*/  IMAD.MOV.U32 R12, RZ, RZ, R25 ;  /* 0x000000ffff0c7224 */ /* 0x000fce00078e0019 */
.L_x_53:
[----:B------:R-:W-:Y:S05]  /*4f00*/  BSYNC.RECONVERGENT B3 ;  /* 0x0000000000037941 */ /* 0x000fea0003800200 */
.L_x_52:
[----:B------:R-:W-:Y:S01]  /*4f10*/  LOP3.LUT P0, R25, R7, 0x3f, RZ, 0xc0, !PT ;  /* 0x0000003f07197812 */ /* 0x000fe2000780c0ff */
[----:B------:R-:W-:-:S04]  /*4f20*/  IMAD.IADD R12, R16, 0x1, R12 ;  /* 0x00000001100c7824 */ /* 0x000fc800078e020c */
[----:B------:R-:W-:-:S05]  /*4f30*/  IMAD.U32 R9, R12, 0x8, R9 ;  /* 0x000000080c097824 */ /* 0x000fca00078e0009 */
[----:B------:R0:W-:Y:S04]  /*4f40*/  STL.64 [R9+-0x78], R32 ;  /* 0xffff882009007387 */ /* 0x0001e80000100a00 */
[----:B------:R-:W2:Y:S04]  /*4f50*/  @P0 LDL.64 R14, [R1+0x40] ;  /* 0x00004000010e0983 */ /* 0x000ea80000100a00 */
[----:B------:R-:W3:Y:S04]  /*4f60*/  LDL.64 R28, [R1+0x48] ;  /* 0x00004800011c7983 */ /* 0x000ee80000100a00 */
[----:B------:R-:W4:Y:S01]  /*4f70*/  LDL.64 R12, [R1+0x50] ;  /* 0x00005000010c7983 */ /* 0x000f220000100a00 */
[----:B------:R-:W-:Y:S01]  /*4f80*/  @P0 LOP3.LUT R7, R7, 0x3f, RZ, 0xc, !PT ;  /* 0x0000003f07070812 */ /* 0x000fe200078e0cff */
[----:B------:R-:W-:Y:S01]  /*4f90*/  BSSY.RECONVERGENT B3, `(.L_x_56) ;  /* 0x0000034000037945 */ /* 0x000fe20003800200 */
[----:B--2---:R-:W-:-:S02]  /*4fa0*/  @P0 SHF.R.U64 R14, R14, 0x1, R15 ;  /* 0x000000010e0e0819 */ /* 0x004fc4000000120f */
[----:B------:R-:W-:Y:S02]  /*4fb0*/  @P0 SHF.R.U32.HI R16, RZ, 0x1, R15 ;  /* 0x00000001ff100819 */ /* 0x000fe4000001160f */
[----:B---3--:R-:W-:Y:S02]  /*4fc0*/  @P0 SHF.L.U32 R22, R28, R25, RZ ;  /* 0x000000191c160219 */ /* 0x008fe400000006ff */
[----:B0-----:R-:W-:Y:S02]  /*4fd0*/  @P0 SHF.R.U64 R9, R14, R7, R16 ;  /* 0x000000070e090219 */ /* 0x001fe40000001210 */
[--C-:B------:R-:W-:Y:S02]  /*4fe0*/  @P0 SHF.R.U32.HI R26, RZ, 0x1, R29.reuse ;  /* 0x00000001ff1a0819 */ /* 0x100fe4000001161d */
[C-C-:B------:R-:W-:Y:S02]  /*4ff0*/  @P0 SHF.R.U64 R24, R28.reuse, 0x1, R29.reuse ;  /* 0x000000011c180819 */ /* 0x140fe4000000121d */
[----:B------:R-:W-:-:S02]  /*5000*/  @P0 SHF.L.U64.HI R15, R28, R25, R29 ;  /* 0x000000191c0f0219 */ /* 0x000fc4000001021d */
[----:B------:R-:W-:Y:S02]  /*5010*/  @P0 SHF.R.U32.HI R14, RZ, R7, R16 ;  /* 0x00000007ff0e0219 */ /* 0x000fe40000011610 */
[----:B------:R-:W-:Y:S02]  /*5020*/  @P0 LOP3.LUT R28, R22, R9, RZ, 0xfc, !PT ;  /* 0x00000009161c0212 */ /* 0x000fe400078efcff */
[----:B----4-:R-:W-:Y:S02]  /*5030*/  @P0 SHF.L.U32 R16, R12, R25, RZ ;  /* 0x000000190c100219 */ /* 0x010fe400000006ff */
[----:B------:R-:W-:Y:S01]  /*5040*/  @P0 SHF.R.U64 R27, R24, R7, R26 ;  /* 0x00000007181b0219 */ /* 0x000fe2000000121a */
[----:B------:R-:W-:Y:S01]  /*5050*/  IMAD.SHL.U32 R22, R28, 0x4, RZ ;  /* 0x000000041c167824 */ /* 0x000fe200078e00ff */
[----:B------:R-:W-:Y:S02]  /*5060*/  @P0 LOP3.LUT R29, R15, R14, RZ, 0xfc, !PT ;  /* 0x0000000e0f1d0212 */ /* 0x000fe400078efcff */
[----:B------:R-:W-:-:S02]  /*5070*/  @P0 SHF.L.U64.HI R14, R12, R25, R13 ;  /* 0x000000190c0e0219 */ /* 0x000fc4000001020d */
[----:B------:R-:W-:Y:S02]  /*5080*/  @P0 SHF.R.U32.HI R7, RZ, R7, R26 ;  /* 0x00000007ff070219 */ /* 0x000fe4000001161a */
[----:B------:R-:W-:Y:S02]  /*5090*/  @P0 LOP3.LUT R12, R16, R27, RZ, 0xfc, !PT ;  /* 0x0000001b100c0212 */ /* 0x000fe400078efcff */
[----:B------:R-:W-:Y:S02]  /*50a0*/  SHF.L.U64.HI R28, R28, 0x2, R29 ;  /* 0x000000021c1c7819 */ /* 0x000fe4000001021d */
[----:B------:R-:W-:Y:S02]  /*50b0*/  @P0 LOP3.LUT R13, R14, R7, RZ, 0xfc, !PT ;  /* 0x000000070e0d0212 */ /* 0x000fe400078efcff */
[----:B------:R-:W-:Y:S02]  /*50c0*/  SHF.L.W.U32.HI R29, R29, 0x2, R12 ;  /* 0x000000021d1d7819 */ /* 0x000fe40000010e0c */
[----:B------:R-:W-:-:S02]  /*50d0*/  IADD3 RZ, P0, PT, RZ, -R22, RZ ;  /* 0x80000016ffff7210 */ /* 0x000fc40007f1e0ff */
[----:B------:R-:W-:Y:S02]  /*50e0*/  LOP3.LUT R7, RZ, R28, RZ, 0x33, !PT ;  /* 0x0000001cff077212 */ /* 0x000fe400078e33ff */
[----:B------:R-:W-:Y:S02]  /*50f0*/  SHF.L.W.U32.HI R12, R12, 0x2, R13 ;  /* 0x000000020c0c7819 */ /* 0x000fe40000010e0d */
[----:B------:R-:W-:Y:S02]  /*5100*/  LOP3.LUT R9, RZ, R29, RZ, 0x33, !PT ;  /* 0x0000001dff097212 */ /* 0x000fe400078e33ff */
[----:B------:R-:W-:Y:S02]  /*5110*/  IADD3.X R7, P0, PT, RZ, R7, RZ, P0, !PT ;  /* 0x00000007ff077210 */ /* 0x000fe4000071e4ff */
[----:B------:R-:W-:Y:S02]  /*5120*/  LOP3.LUT R15, RZ, R12, RZ, 0x33, !PT ;  /* 0x0000000cff0f7212 */ /* 0x000fe400078e33ff */
[----:B------:R-:W-:-:S02]  /*5130*/  IADD3.X R14, P1, PT, RZ, R9, RZ, P0, !PT ;  /* 0x00000009ff0e7210 */ /* 0x000fc4000073e4ff */
[----:B------:R-:W-:-:S03]  /*5140*/  ISETP.GT.U32.AND P2, PT, R29, -0x1, PT ;  /* 0xffffffff1d00780c */ /* 0x000fc60003f44070 */
[----:B------:R-:W-:Y:S01]  /*5150*/  IMAD.X R15, RZ, RZ, R15, P1 ;  /* 0x000000ffff0f7224 */ /* 0x000fe200008e060f */
[----:B------:R-:W-:-:S04]  /*5160*/  ISETP.GT.AND.EX P0, PT, R12, -0x1, PT, P2 ;  /* 0xffffffff0c00780c */ /* 0x000fc80003f04320 */
[----:B------:R-:W-:Y:S02]  /*5170*/  SEL R25, R12, R15, P0 ;  /* 0x0000000f0c197207 */ /* 0x000fe40000000000 */
[----:B------:R-:W-:Y:S02]  /*5180*/  SEL R24, R29, R14, P0 ;  /* 0x0000000e1d187207 */ /* 0x000fe40000000000 */
[----:B------:R-:W-:Y:S02]  /*5190*/  ISETP.NE.U32.AND P1, PT, R25, RZ, PT ;  /* 0x000000ff1900720c */ /* 0x000fe40003f25070 */
[----:B------:R-:W-:Y:S02]  /*51a0*/  SEL R15, R28, R7, P0 ;  /* 0x000000071c0f7207 */ /* 0x000fe40000000000 */
[----:B------:R-:W-:Y:S01]  /*51b0*/  SEL R9, R24, R25, !P1 ;  /* 0x0000001918097207 */ /* 0x000fe20004800000 */
[----:B------:R-:W-:-:S05]  /*51c0*/  @!P0 IMAD.MOV R22, RZ, RZ, -R22 ;  /* 0x000000ffff168224 */ /* 0x000fca00078e0a16 */
[----:B------:R-:W0:Y:S02]  /*51d0*/  FLO.U32 R9, R9 ;  /* 0x0000000900097300 */ /* 0x000e2400000e0000 */
[C---:B0-----:R-:W-:Y:S02]  /*51e0*/  IADD3 R14, PT, PT, -R9.reuse, 0x1f, RZ ;  /* 0x0000001f090e7810 */ /* 0x041fe40007ffe1ff */
[----:B------:R-:W-:-:S03]  /*51f0*/  IADD3 R16, PT, PT, -R9, 0x3f, RZ ;  /* 0x0000003f09107810 */ /* 0x000fc60007ffe1ff */
[----:B------:R-:W-:-:S05]  /*5200*/  @P1 IMAD.MOV R16, RZ, RZ, R14 ;  /* 0x000000ffff101224 */ /* 0x000fca00078e020e */
[----:B------:R-:W-:-:S13]  /*5210*/  ISETP.NE.AND P1, PT, R16, RZ, PT ;  /* 0x000000ff1000720c */ /* 0x000fda0003f25270 */
[----:B------:R-:W-:Y:S05]  /*5220*/  @!P1 BRA `(.L_x_57) ;  /* 0x0000000000289947 */ /* 0x000fea0003800000 */
[----:B------:R-:W-:Y:S02]  /*5230*/  LOP3.LUT R7, R16, 0x3f, RZ, 0xc0, !PT ;  /* 0x0000003f10077812 */ /* 0x000fe400078ec0ff */
[--C-:B------:R-:W-:Y:S02]  /*5240*/  SHF.R.U64 R14, R22, 0x1, R15.reuse ;  /* 0x00000001160e7819 */ /* 0x100fe4000000120f */
[----:B------:R-:W-:Y:S02]  /*5250*/  SHF.R.U32.HI R22, RZ, 0x1, R15 ;  /* 0x00000001ff167819 */ /* 0x000fe4000001160f */
[----:B------:R-:W-:Y:S02]  /*5260*/  LOP3.LUT R9, R16, 0x3f, RZ, 0xc, !PT ;  /* 0x0000003f10097812 */ /* 0x000fe400078e0cff */
[CC--:B------:R-:W-:Y:S02]  /*5270*/  SHF.L.U64.HI R26, R24.reuse, R7.reuse, R25 ;  /* 0x00000007181a7219 */ /* 0x0c0fe40000010219 */
[----:B------:R-:W-:-:S02]  /*5280*/  SHF.L.U32 R24, R24, R7, RZ ;  /* 0x0000000718187219 */ /* 0x000fc400000006ff */
[-CC-:B------:R-:W-:Y:S02]  /*5290*/  SHF.R.U64 R7, R14, R9.reuse, R22.reuse ;  /* 0x000000090e077219 */ /* 0x180fe40000001216 */
[----:B------:R-:W-:Y:S02]  /*52a0*/  SHF.R.U32.HI R9, RZ, R9, R22 ;  /* 0x00000009ff097219 */ /* 0x000fe40000011616 */
[----:B------:R-:W-:Y:S02]  /*52b0*/  LOP3.LUT R24, R24, R7, RZ, 0xfc, !PT ;  /* 0x0000000718187212 */ /* 0x000fe400078efcff */
[----:B------:R-:W-:-:S07]  /*52c0*/  LOP3.LUT R25, R26, R9, RZ, 0xfc, !PT ;  /* 0x000000091a197212 */ /* 0x000fce00078efcff */
.L_x_57:
[----:B------:R-:W-:Y:S05]  /*52d0*/  BSYNC.RECONVERGENT B3 ;  /* 0x0000000000037941 */ /* 0x000fea0003800200 */
.L_x_56:
[----:B------:R-:W-:Y:S01]  /*52e0*/  IMAD.WIDE.U32 R26, R24, 0x2168c235, RZ ;  /* 0x2168c235181a7825 */ /* 0x000fe200078e00ff */
[----:B------:R-:W-:-:S03]  /*52f0*/  SHF.R.U32.HI R13, RZ, 0x1e, R13 ;  /* 0x0000001eff0d7819 */ /* 0x000fc6000001160d */
[----:B------:R-:W-:Y:S01]  /*5300*/  IMAD.MOV.U32 R14, RZ, RZ, R27 ;  /* 0x000000ffff0e7224 */ /* 0x000fe200078e001b */
[----:B------:R-:W-:Y:S01]  /*5310*/  IADD3 RZ, P1, PT, R26, R26, RZ ;  /* 0x0000001a1aff7210 */ /* 0x000fe20007f3e0ff */
[----:B------:R-:W-:Y:S02]  /*5320*/  IMAD.MOV.U32 R15, RZ, RZ, RZ ;  /* 0x000000ffff0f7224 */ /* 0x000fe400078e00ff */
[----:B------:R-:W-:-:S04]  /*5330*/  IMAD.HI.U32 R7, R25, -0x36f0255e, RZ ;  /* 0xc90fdaa219077827 */ /* 0x000fc800078e00ff */
[----:B------:R-:W-:-:S04]  /*5340*/  IMAD.WIDE.U32 R14, R24, -0x36f0255e, R14 ;  /* 0xc90fdaa2180e7825 */ /* 0x000fc800078e000e */
[C---:B------:R-:W-:Y:S02]  /*5350*/  IMAD R9, R25.reuse, -0x36f0255e, RZ ;  /* 0xc90fdaa219097824 */ /* 0x040fe400078e02ff */
[----:B------:R-:W-:-:S04]  /*5360*/  IMAD.WIDE.U32 R14, P2, R25, 0x2168c235, R14 ;  /* 0x2168c235190e7825 */ /* 0x000fc8000784000e */
[----:B------:R-:W-:Y:S01]  /*5370*/  IMAD.X R7, RZ, RZ, R7, P2 ;  /* 0x000000ffff077224 */ /* 0x000fe200010e0607 */
[----:B------:R-:W-:Y:S02]  /*5380*/  IADD3 R9, P2, PT, R9, R15, RZ ;  /* 0x0000000f09097210 */ /* 0x000fe40007f5e0ff */
[----:B------:R-:W-:Y:S02]  /*5390*/  IADD3.X RZ, P1, PT, R14, R14, RZ, P1, !PT ;  /* 0x0000000e0eff7210 */ /* 0x000fe40000f3e4ff */
[C---:B------:R-:W-:Y:S01]  /*53a0*/  ISETP.GT.U32.AND P3, PT, R9.reuse, RZ, PT ;  /* 0x000000ff0900720c */ /* 0x040fe20003f64070 */
[----:B------:R-:W-:Y:S01]  /*53b0*/  IMAD.X R7, RZ, RZ, R7, P2 ;  /* 0x000000ffff077224 */ /* 0x000fe200010e0607 */
[----:B------:R-:W-:-:S04]  /*53c0*/  IADD3.X R14, P2, PT, R9, R9, RZ, P1, !PT ;  /* 0x00000009090e7210 */ /* 0x000fc80000f5e4ff */
[C---:B------:R-:W-:Y:S01]  /*53d0*/  ISETP.GT.AND.EX P1, PT, R7.reuse, RZ, PT, P3 ;  /* 0x000000ff0700720c */ /* 0x040fe20003f24330 */
[----:B------:R-:W-:-:S03]  /*53e0*/  IMAD.X R22, R7, 0x1, R7, P2 ;  /* 0x0000000107167824 */ /* 0x000fc600010e0607 */
[----:B------:R-:W-:Y:S02]  /*53f0*/  SEL R9, R14, R9, P1 ;  /* 0x000000090e097207 */ /* 0x000fe40000800000 */
[----:B------:R-:W-:Y:S02]  /*5400*/  SEL R14, R22, R7, P1 ;  /* 0x00000007160e7207 */ /* 0x000fe40000800000 */
[----:B------:R-:W-:Y:S02]  /*5410*/  IADD3 R9, P2, PT, R9, 0x1, RZ ;  /* 0x0000000109097810 */ /* 0x000fe40007f5e0ff */
[----:B------:R-:W-:Y:S02]  /*5420*/  SEL R7, RZ, 0xffffffff, !P1 ;  /* 0xffffffffff077807 */ /* 0x000fe40004800000 */
[----:B------:R-:W-:Y:S01]  /*5430*/  LOP3.LUT P1, R17, R17, 0x80000000, RZ, 0xc0, !PT ;  /* 0x8000000011117812 */ /* 0x000fe2000782c0ff */
[----:B------:R-:W-:Y:S02]  /*5440*/  IMAD.X R14, RZ, RZ, R14, P2 ;  /* 0x000000ffff0e7224 */ /* 0x000fe400010e060e */
[----:B------:R-:W-:Y:S01]  /*5450*/  IMAD.IADD R7, R7, 0x1, -R16 ;  /* 0x0000000107077824 */ /* 0x000fe200078e0a10 */
[----:B------:R-:W-:-:S02]  /*5460*/  @!P0 LOP3.LUT R17, R17, 0x80000000, RZ, 0x3c, !PT ;  /* 0x8000000011118812 */ /* 0x000fc400078e3cff */
[----:B------:R-:W-:Y:S01]  /*5470*/  SHF.R.U64 R9, R9, 0xa, R14 ;  /* 0x0000000a09097819 */ /* 0x000fe2000000120e */
[----:B------:R-:W-:-:S03]  /*5480*/  IMAD.SHL.U32 R7, R7, 0x100000, RZ ;  /* 0x0010000007077824 */ /* 0x000fc600078e00ff */
[----:B------:R-:W-:-:S04]  /*5490*/  IADD3 R9, P2, PT, R9, 0x1, RZ ;  /* 0x0000000109097810 */ /* 0x000fc80007f5e0ff */
[----:B------:R-:W-:-:S04]  /*54a0*/  LEA.HI.X R14, R14, RZ, RZ, 0x16, P2 ;  /* 0x000000ff0e0e7211 */ /* 0x000fc800010fb4ff */
[--C-:B------:R-:W-:Y:S02]  /*54b0*/  SHF.R.U64 R9, R9, 0x1, R14.reuse ;  /* 0x0000000109097819 */ /* 0x100fe4000000120e */
[----:B------:R-:W-:Y:S02]  /*54c0*/  SHF.R.U32.HI R16, RZ, 0x1, R14 ;  /* 0x00000001ff107819 */ /* 0x000fe4000001160e */
[----:B------:R-:W-:Y:S02]  /*54d0*/  IADD3 R22, P2, P3, RZ, RZ, R9 ;  /* 0x000000ffff167210 */ /* 0x000fe40007b5e009 */
[----:B------:R-:W-:Y:S02]  /*54e0*/  LEA.HI R14, R12, R13, RZ, 0x1 ;  /* 0x0000000d0c0e7211 */ /* 0x000fe400078f08ff */
[----:B------:R-:W-:-:S03]  /*54f0*/  IADD3.X R12, PT, PT, R7, 0x3fe00000, R16, P2, P3 ;  /* 0x3fe00000070c7810 */ /* 0x000fc600017e6410 */
[----:B------:R-:W-:Y:S01]  /*5500*/  @P1 IMAD.MOV R14, RZ, RZ, -R14 ;  /* 0x000000ffff0e1224 */ /* 0x000fe200078e0a0e */
[----:B------:R-:W-:-:S07]  /*5510*/  LOP3.LUT R15, R12, R17, RZ, 0xfc, !PT ;  /* 0x000000110c0f7212 */ /* 0x000fce00078efcff */
.L_x_51:
[----:B------:R-:W-:Y:S02]  /*5520*/  IMAD.MOV.U32 R31, RZ, RZ, 0x0 ;  /* 0x00000000ff1f7424 */ /* 0x000fe400078e00ff */
[----:B------:R-:W-:Y:S02]  /*5530*/  IMAD.MOV.U32 R7, RZ, RZ, R14 ;  /* 0x000000ffff077224 */ /* 0x000fe400078e000e */
[----:B------:R-:W-:Y:S01]  /*5540*/  IMAD.MOV.U32 R14, RZ, RZ, R22 ;  /* 0x000000ffff0e7224 */ /* 0x000fe200078e0016 */
[----:B------:R-:W-:Y:S06]  /*5550*/  RET.REL.NODEC R30 `(_Z10rayTracingPA1001_d6VectorS1_ddii) ;  /* 0xffffffa81ea87950 */ /* 0x000fec0003c3ffff */
.L_x_58:
[----:B------:R-:W-:-:S00]  /*5560*/  BRA `(.L_x_58) ;  /* 0xfffffffc00fc7947 */ /* 0x000fc0000383ffff */
[----:B------:R-:W-:-:S00]  /*5570*/  NOP ;  /* 0x0000000000007918 */ /* 0x000fc00000000000 */
        /* <DEDUP_REMOVED lines=8> */
.L_x_62:


//--------------------- .nv.global.init           --------------------------
	.section	.nv.global.init,"aw",@progbits
	.align	16
.nv.global.init:
	.type		__cudart_sin_cos_coeffs,@object
	.size		__cudart_sin_cos_coeffs,(__cudart_i2opi_d - __cudart_sin_cos_coeffs)
__cudart_sin_cos_coeffs:
        /*0000*/ 	.byte	0x46, 0xd2, 0xb0, 0x2c, 0xf1, 0xe5, 0x5a, 0xbe, 0x92, 0xe3, 0xac, 0x69, 0xe3, 0x1d, 0xc7, 0x3e
        /*0010*/ 	.byte	0xa1, 0x62, 0xdb, 0x19, 0xa0, 0x01, 0x2a, 0xbf, 0x18, 0x08, 0x11, 0x11, 0x11, 0x11, 0x81, 0x3f
        /*0020*/ 	.byte	0x54, 0x55, 0x55, 0x55, 0x55, 0x55, 0xc5, 0xbf, 0x00, 0x00, 0x00, 0x00, 0x00, 0x00, 0x00, 0x00
        /*0030*/ 	.byte	0x00, 0x00, 0x00, 0x00, 0x00, 0x00, 0x00, 0x00, 0x64, 0x81, 0xfd, 0x20, 0x83, 0xff, 0xa8, 0xbd
        /*0040*/ 	.byte	0x28, 0x85, 0xef, 0xc1, 0xa7, 0xee, 0x21, 0x3e, 0xd9, 0xe6, 0x06, 0x8e, 0x4f, 0x7e, 0x92, 0xbe
        /*0050*/ 	.byte	0xe9, 0xbc, 0xdd, 0x19, 0xa0, 0x01, 0xfa, 0x3e, 0x47, 0x5d, 0xc1, 0x16, 0x6c, 0xc1, 0x56, 0xbf
        /*0060*/ 	.byte	0x51, 0x55, 0x55, 0x55, 0x55, 0x55, 0xa5, 0x3f, 0x00, 0x00, 0x00, 0x00, 0x00, 0x00, 0xe0, 0xbf
        /*0070*/ 	.byte	0x00, 0x00, 0x00, 0x00, 0x00, 0x00, 0xf0, 0x3f, 0x00, 0x00, 0x00, 0x00, 0x00, 0x00, 0x00, 0x00
	.type		__cudart_i2opi_d,@object
	.size		__cudart_i2opi_d,(mrg32k3aM1SubSeq - __cudart_i2opi_d)
__cudart_i2opi_d:
        /* <DEDUP_REMOVED lines=9> */
	.type		mrg32k3aM1SubSeq,@object
	.size		mrg32k3aM1SubSeq,(mrg32k3aM2SubSeq - mrg32k3aM1SubSeq)
mrg32k3aM1SubSeq:
        /* <DEDUP_REMOVED lines=126> */
	.type		mrg32k3aM2SubSeq,@object
	.size		mrg32k3aM2SubSeq,(mrg32k3aM1 - mrg32k3aM2SubSeq)
mrg32k3aM2SubSeq:
        /* <DEDUP_REMOVED lines=126> */
	.type		mrg32k3aM1,@object
	.size		mrg32k3aM1,(mrg32k3aM1Seq - mrg32k3aM1)
mrg32k3aM1:
        /* <DEDUP_REMOVED lines=144> */
	.type		mrg32k3aM1Seq,@object
	.size		mrg32k3aM1Seq,(mrg32k3aM2 - mrg32k3aM1Seq)
mrg32k3aM1Seq:
        /* <DEDUP_REMOVED lines=144> */
	.type		mrg32k3aM2,@object
	.size		mrg32k3aM2,(mrg32k3aM2Seq - mrg32k3aM2)
mrg32k3aM2:
        /* <DEDUP_REMOVED lines=144> */
	.type		mrg32k3aM2Seq,@object
	.size		mrg32k3aM2Seq,(precalc_xorwow_matrix - mrg32k3aM2Seq)
mrg32k3aM2Seq:
        /* <DEDUP_REMOVED lines=144> */
	.type		precalc_xorwow_matrix,@object
	.size		precalc_xorwow_matrix,(precalc_xorwow_offset_matrix - precalc_xorwow_matrix)
precalc_xorwow_matrix:
        /* <DEDUP_REMOVED lines=6400> */
	.type		precalc_xorwow_offset_matrix,@object
	.size		precalc_xorwow_offset_matrix,($str - precalc_xorwow_offset_matrix)
precalc_xorwow_offset_matrix:
        /* <DEDUP_REMOVED lines=6400> */
	.type		$str,@object
	.size		$str,(.L_9 - $str)
$str:
        /*354d0*/ 	.byte	0x25, 0x6c, 0x64, 0x0a, 0x00
.L_9:


//--------------------- .nv.shared.reserved.0     --------------------------
	.section	.nv.shared.reserved.0,"aw",@nobits
	.weak		__nv_reservedSMEM_offset_0_alias
	.size		__nv_reservedSMEM_offset_0_alias, 0, 64
	.other		__nv_reservedSMEM_offset_0_alias,@"STO_CUDA_RESERVED_SHARED STV_DEFAULT"
__nv_reservedSMEM_offset_0_alias:
	.zero		0
	.zero		64


//--------------------- .nv.constant0._Z10rayTracingPA1001_d6VectorS1_ddii --------------------------
	.section	.nv.constant0._Z10rayTracingPA1001_d6VectorS1_ddii,"a",@progbits
	.sectionflags	@""
	.align	4
.nv.constant0._Z10rayTracingPA1001_d6VectorS1_ddii:
	.zero		976


//--------------------- SYMBOLS --------------------------

	.type		.nv.reservedSmem.offset0,@object
	.size		.nv.reservedSmem.offset0,0x4
	.type		vprintf,@function
